//
// Generated by NVIDIA NVVM Compiler
//
// Compiler Build ID: CL-36424714
// Cuda compilation tools, release 13.0, V13.0.88
// Based on NVVM 20.0.0
//

.version 9.0
.target sm_100
.address_size 64

	// .globl	_Z10firstStagePiS_ii
.global .align 4 .b8 temp[1048576];
// _ZZ11secondStagevE4scan has been demoted

.visible .entry _Z10firstStagePiS_ii(
	.param .u64 .ptr .align 1 _Z10firstStagePiS_ii_param_0,
	.param .u64 .ptr .align 1 _Z10firstStagePiS_ii_param_1,
	.param .u32 _Z10firstStagePiS_ii_param_2,
	.param .u32 _Z10firstStagePiS_ii_param_3
)
{
	.reg .b32 	%r<523>;
	.reg .b64 	%rd<522>;

	ld.param.u64 	%rd1, [_Z10firstStagePiS_ii_param_0];
	ld.param.u64 	%rd2, [_Z10firstStagePiS_ii_param_1];
	ld.param.u32 	%r1, [_Z10firstStagePiS_ii_param_2];
	cvta.to.global.u64 	%rd3, %rd2;
	cvta.to.global.u64 	%rd4, %rd1;
	mov.u32 	%r2, %ctaid.x;
	mov.u32 	%r3, %ntid.x;
	mov.u32 	%r4, %tid.x;
	mad.lo.s32 	%r5, %r2, %r3, %r4;
	mov.u32 	%r6, %ctaid.y;
	mul.lo.s32 	%r7, %r6, %r1;
	shl.b32 	%r8, %r7, 8;
	add.s32 	%r9, %r8, %r5;
	mul.wide.s32 	%rd5, %r9, 4;
	add.s64 	%rd6, %rd4, %rd5;
	ld.global.u32 	%r10, [%rd6];
	add.s64 	%rd7, %rd3, %rd5;
	st.global.u32 	[%rd7], %r10;
	mul.wide.s32 	%rd8, %r1, 4;
	add.s64 	%rd9, %rd6, %rd8;
	ld.global.u32 	%r11, [%rd9];
	add.s32 	%r12, %r11, %r10;
	add.s64 	%rd10, %rd7, %rd8;
	st.global.u32 	[%rd10], %r12;
	add.s64 	%rd11, %rd9, %rd8;
	ld.global.u32 	%r13, [%rd11];
	add.s32 	%r14, %r13, %r12;
	add.s64 	%rd12, %rd10, %rd8;
	st.global.u32 	[%rd12], %r14;
	add.s64 	%rd13, %rd11, %rd8;
	ld.global.u32 	%r15, [%rd13];
	add.s32 	%r16, %r15, %r14;
	add.s64 	%rd14, %rd12, %rd8;
	st.global.u32 	[%rd14], %r16;
	add.s64 	%rd15, %rd13, %rd8;
	ld.global.u32 	%r17, [%rd15];
	add.s32 	%r18, %r17, %r16;
	add.s64 	%rd16, %rd14, %rd8;
	st.global.u32 	[%rd16], %r18;
	add.s64 	%rd17, %rd15, %rd8;
	ld.global.u32 	%r19, [%rd17];
	add.s32 	%r20, %r19, %r18;
	add.s64 	%rd18, %rd16, %rd8;
	st.global.u32 	[%rd18], %r20;
	add.s64 	%rd19, %rd17, %rd8;
	ld.global.u32 	%r21, [%rd19];
	add.s32 	%r22, %r21, %r20;
	add.s64 	%rd20, %rd18, %rd8;
	st.global.u32 	[%rd20], %r22;
	add.s64 	%rd21, %rd19, %rd8;
	ld.global.u32 	%r23, [%rd21];
	add.s32 	%r24, %r23, %r22;
	add.s64 	%rd22, %rd20, %rd8;
	st.global.u32 	[%rd22], %r24;
	add.s64 	%rd23, %rd21, %rd8;
	ld.global.u32 	%r25, [%rd23];
	add.s32 	%r26, %r25, %r24;
	add.s64 	%rd24, %rd22, %rd8;
	st.global.u32 	[%rd24], %r26;
	add.s64 	%rd25, %rd23, %rd8;
	ld.global.u32 	%r27, [%rd25];
	add.s32 	%r28, %r27, %r26;
	add.s64 	%rd26, %rd24, %rd8;
	st.global.u32 	[%rd26], %r28;
	add.s64 	%rd27, %rd25, %rd8;
	ld.global.u32 	%r29, [%rd27];
	add.s32 	%r30, %r29, %r28;
	add.s64 	%rd28, %rd26, %rd8;
	st.global.u32 	[%rd28], %r30;
	add.s64 	%rd29, %rd27, %rd8;
	ld.global.u32 	%r31, [%rd29];
	add.s32 	%r32, %r31, %r30;
	add.s64 	%rd30, %rd28, %rd8;
	st.global.u32 	[%rd30], %r32;
	add.s64 	%rd31, %rd29, %rd8;
	ld.global.u32 	%r33, [%rd31];
	add.s32 	%r34, %r33, %r32;
	add.s64 	%rd32, %rd30, %rd8;
	st.global.u32 	[%rd32], %r34;
	add.s64 	%rd33, %rd31, %rd8;
	ld.global.u32 	%r35, [%rd33];
	add.s32 	%r36, %r35, %r34;
	add.s64 	%rd34, %rd32, %rd8;
	st.global.u32 	[%rd34], %r36;
	add.s64 	%rd35, %rd33, %rd8;
	ld.global.u32 	%r37, [%rd35];
	add.s32 	%r38, %r37, %r36;
	add.s64 	%rd36, %rd34, %rd8;
	st.global.u32 	[%rd36], %r38;
	add.s64 	%rd37, %rd35, %rd8;
	ld.global.u32 	%r39, [%rd37];
	add.s32 	%r40, %r39, %r38;
	add.s64 	%rd38, %rd36, %rd8;
	st.global.u32 	[%rd38], %r40;
	add.s64 	%rd39, %rd37, %rd8;
	ld.global.u32 	%r41, [%rd39];
	add.s32 	%r42, %r41, %r40;
	add.s64 	%rd40, %rd38, %rd8;
	st.global.u32 	[%rd40], %r42;
	add.s64 	%rd41, %rd39, %rd8;
	ld.global.u32 	%r43, [%rd41];
	add.s32 	%r44, %r43, %r42;
	add.s64 	%rd42, %rd40, %rd8;
	st.global.u32 	[%rd42], %r44;
	add.s64 	%rd43, %rd41, %rd8;
	ld.global.u32 	%r45, [%rd43];
	add.s32 	%r46, %r45, %r44;
	add.s64 	%rd44, %rd42, %rd8;
	st.global.u32 	[%rd44], %r46;
	add.s64 	%rd45, %rd43, %rd8;
	ld.global.u32 	%r47, [%rd45];
	add.s32 	%r48, %r47, %r46;
	add.s64 	%rd46, %rd44, %rd8;
	st.global.u32 	[%rd46], %r48;
	add.s64 	%rd47, %rd45, %rd8;
	ld.global.u32 	%r49, [%rd47];
	add.s32 	%r50, %r49, %r48;
	add.s64 	%rd48, %rd46, %rd8;
	st.global.u32 	[%rd48], %r50;
	add.s64 	%rd49, %rd47, %rd8;
	ld.global.u32 	%r51, [%rd49];
	add.s32 	%r52, %r51, %r50;
	add.s64 	%rd50, %rd48, %rd8;
	st.global.u32 	[%rd50], %r52;
	add.s64 	%rd51, %rd49, %rd8;
	ld.global.u32 	%r53, [%rd51];
	add.s32 	%r54, %r53, %r52;
	add.s64 	%rd52, %rd50, %rd8;
	st.global.u32 	[%rd52], %r54;
	add.s64 	%rd53, %rd51, %rd8;
	ld.global.u32 	%r55, [%rd53];
	add.s32 	%r56, %r55, %r54;
	add.s64 	%rd54, %rd52, %rd8;
	st.global.u32 	[%rd54], %r56;
	add.s64 	%rd55, %rd53, %rd8;
	ld.global.u32 	%r57, [%rd55];
	add.s32 	%r58, %r57, %r56;
	add.s64 	%rd56, %rd54, %rd8;
	st.global.u32 	[%rd56], %r58;
	add.s64 	%rd57, %rd55, %rd8;
	ld.global.u32 	%r59, [%rd57];
	add.s32 	%r60, %r59, %r58;
	add.s64 	%rd58, %rd56, %rd8;
	st.global.u32 	[%rd58], %r60;
	add.s64 	%rd59, %rd57, %rd8;
	ld.global.u32 	%r61, [%rd59];
	add.s32 	%r62, %r61, %r60;
	add.s64 	%rd60, %rd58, %rd8;
	st.global.u32 	[%rd60], %r62;
	add.s64 	%rd61, %rd59, %rd8;
	ld.global.u32 	%r63, [%rd61];
	add.s32 	%r64, %r63, %r62;
	add.s64 	%rd62, %rd60, %rd8;
	st.global.u32 	[%rd62], %r64;
	add.s64 	%rd63, %rd61, %rd8;
	ld.global.u32 	%r65, [%rd63];
	add.s32 	%r66, %r65, %r64;
	add.s64 	%rd64, %rd62, %rd8;
	st.global.u32 	[%rd64], %r66;
	add.s64 	%rd65, %rd63, %rd8;
	ld.global.u32 	%r67, [%rd65];
	add.s32 	%r68, %r67, %r66;
	add.s64 	%rd66, %rd64, %rd8;
	st.global.u32 	[%rd66], %r68;
	add.s64 	%rd67, %rd65, %rd8;
	ld.global.u32 	%r69, [%rd67];
	add.s32 	%r70, %r69, %r68;
	add.s64 	%rd68, %rd66, %rd8;
	st.global.u32 	[%rd68], %r70;
	add.s64 	%rd69, %rd67, %rd8;
	ld.global.u32 	%r71, [%rd69];
	add.s32 	%r72, %r71, %r70;
	add.s64 	%rd70, %rd68, %rd8;
	st.global.u32 	[%rd70], %r72;
	add.s64 	%rd71, %rd69, %rd8;
	ld.global.u32 	%r73, [%rd71];
	add.s32 	%r74, %r73, %r72;
	add.s64 	%rd72, %rd70, %rd8;
	st.global.u32 	[%rd72], %r74;
	add.s64 	%rd73, %rd71, %rd8;
	ld.global.u32 	%r75, [%rd73];
	add.s32 	%r76, %r75, %r74;
	add.s64 	%rd74, %rd72, %rd8;
	st.global.u32 	[%rd74], %r76;
	add.s64 	%rd75, %rd73, %rd8;
	ld.global.u32 	%r77, [%rd75];
	add.s32 	%r78, %r77, %r76;
	add.s64 	%rd76, %rd74, %rd8;
	st.global.u32 	[%rd76], %r78;
	add.s64 	%rd77, %rd75, %rd8;
	ld.global.u32 	%r79, [%rd77];
	add.s32 	%r80, %r79, %r78;
	add.s64 	%rd78, %rd76, %rd8;
	st.global.u32 	[%rd78], %r80;
	add.s64 	%rd79, %rd77, %rd8;
	ld.global.u32 	%r81, [%rd79];
	add.s32 	%r82, %r81, %r80;
	add.s64 	%rd80, %rd78, %rd8;
	st.global.u32 	[%rd80], %r82;
	add.s64 	%rd81, %rd79, %rd8;
	ld.global.u32 	%r83, [%rd81];
	add.s32 	%r84, %r83, %r82;
	add.s64 	%rd82, %rd80, %rd8;
	st.global.u32 	[%rd82], %r84;
	add.s64 	%rd83, %rd81, %rd8;
	ld.global.u32 	%r85, [%rd83];
	add.s32 	%r86, %r85, %r84;
	add.s64 	%rd84, %rd82, %rd8;
	st.global.u32 	[%rd84], %r86;
	add.s64 	%rd85, %rd83, %rd8;
	ld.global.u32 	%r87, [%rd85];
	add.s32 	%r88, %r87, %r86;
	add.s64 	%rd86, %rd84, %rd8;
	st.global.u32 	[%rd86], %r88;
	add.s64 	%rd87, %rd85, %rd8;
	ld.global.u32 	%r89, [%rd87];
	add.s32 	%r90, %r89, %r88;
	add.s64 	%rd88, %rd86, %rd8;
	st.global.u32 	[%rd88], %r90;
	add.s64 	%rd89, %rd87, %rd8;
	ld.global.u32 	%r91, [%rd89];
	add.s32 	%r92, %r91, %r90;
	add.s64 	%rd90, %rd88, %rd8;
	st.global.u32 	[%rd90], %r92;
	add.s64 	%rd91, %rd89, %rd8;
	ld.global.u32 	%r93, [%rd91];
	add.s32 	%r94, %r93, %r92;
	add.s64 	%rd92, %rd90, %rd8;
	st.global.u32 	[%rd92], %r94;
	add.s64 	%rd93, %rd91, %rd8;
	ld.global.u32 	%r95, [%rd93];
	add.s32 	%r96, %r95, %r94;
	add.s64 	%rd94, %rd92, %rd8;
	st.global.u32 	[%rd94], %r96;
	add.s64 	%rd95, %rd93, %rd8;
	ld.global.u32 	%r97, [%rd95];
	add.s32 	%r98, %r97, %r96;
	add.s64 	%rd96, %rd94, %rd8;
	st.global.u32 	[%rd96], %r98;
	add.s64 	%rd97, %rd95, %rd8;
	ld.global.u32 	%r99, [%rd97];
	add.s32 	%r100, %r99, %r98;
	add.s64 	%rd98, %rd96, %rd8;
	st.global.u32 	[%rd98], %r100;
	add.s64 	%rd99, %rd97, %rd8;
	ld.global.u32 	%r101, [%rd99];
	add.s32 	%r102, %r101, %r100;
	add.s64 	%rd100, %rd98, %rd8;
	st.global.u32 	[%rd100], %r102;
	add.s64 	%rd101, %rd99, %rd8;
	ld.global.u32 	%r103, [%rd101];
	add.s32 	%r104, %r103, %r102;
	add.s64 	%rd102, %rd100, %rd8;
	st.global.u32 	[%rd102], %r104;
	add.s64 	%rd103, %rd101, %rd8;
	ld.global.u32 	%r105, [%rd103];
	add.s32 	%r106, %r105, %r104;
	add.s64 	%rd104, %rd102, %rd8;
	st.global.u32 	[%rd104], %r106;
	add.s64 	%rd105, %rd103, %rd8;
	ld.global.u32 	%r107, [%rd105];
	add.s32 	%r108, %r107, %r106;
	add.s64 	%rd106, %rd104, %rd8;
	st.global.u32 	[%rd106], %r108;
	add.s64 	%rd107, %rd105, %rd8;
	ld.global.u32 	%r109, [%rd107];
	add.s32 	%r110, %r109, %r108;
	add.s64 	%rd108, %rd106, %rd8;
	st.global.u32 	[%rd108], %r110;
	add.s64 	%rd109, %rd107, %rd8;
	ld.global.u32 	%r111, [%rd109];
	add.s32 	%r112, %r111, %r110;
	add.s64 	%rd110, %rd108, %rd8;
	st.global.u32 	[%rd110], %r112;
	add.s64 	%rd111, %rd109, %rd8;
	ld.global.u32 	%r113, [%rd111];
	add.s32 	%r114, %r113, %r112;
	add.s64 	%rd112, %rd110, %rd8;
	st.global.u32 	[%rd112], %r114;
	add.s64 	%rd113, %rd111, %rd8;
	ld.global.u32 	%r115, [%rd113];
	add.s32 	%r116, %r115, %r114;
	add.s64 	%rd114, %rd112, %rd8;
	st.global.u32 	[%rd114], %r116;
	add.s64 	%rd115, %rd113, %rd8;
	ld.global.u32 	%r117, [%rd115];
	add.s32 	%r118, %r117, %r116;
	add.s64 	%rd116, %rd114, %rd8;
	st.global.u32 	[%rd116], %r118;
	add.s64 	%rd117, %rd115, %rd8;
	ld.global.u32 	%r119, [%rd117];
	add.s32 	%r120, %r119, %r118;
	add.s64 	%rd118, %rd116, %rd8;
	st.global.u32 	[%rd118], %r120;
	add.s64 	%rd119, %rd117, %rd8;
	ld.global.u32 	%r121, [%rd119];
	add.s32 	%r122, %r121, %r120;
	add.s64 	%rd120, %rd118, %rd8;
	st.global.u32 	[%rd120], %r122;
	add.s64 	%rd121, %rd119, %rd8;
	ld.global.u32 	%r123, [%rd121];
	add.s32 	%r124, %r123, %r122;
	add.s64 	%rd122, %rd120, %rd8;
	st.global.u32 	[%rd122], %r124;
	add.s64 	%rd123, %rd121, %rd8;
	ld.global.u32 	%r125, [%rd123];
	add.s32 	%r126, %r125, %r124;
	add.s64 	%rd124, %rd122, %rd8;
	st.global.u32 	[%rd124], %r126;
	add.s64 	%rd125, %rd123, %rd8;
	ld.global.u32 	%r127, [%rd125];
	add.s32 	%r128, %r127, %r126;
	add.s64 	%rd126, %rd124, %rd8;
	st.global.u32 	[%rd126], %r128;
	add.s64 	%rd127, %rd125, %rd8;
	ld.global.u32 	%r129, [%rd127];
	add.s32 	%r130, %r129, %r128;
	add.s64 	%rd128, %rd126, %rd8;
	st.global.u32 	[%rd128], %r130;
	add.s64 	%rd129, %rd127, %rd8;
	ld.global.u32 	%r131, [%rd129];
	add.s32 	%r132, %r131, %r130;
	add.s64 	%rd130, %rd128, %rd8;
	st.global.u32 	[%rd130], %r132;
	add.s64 	%rd131, %rd129, %rd8;
	ld.global.u32 	%r133, [%rd131];
	add.s32 	%r134, %r133, %r132;
	add.s64 	%rd132, %rd130, %rd8;
	st.global.u32 	[%rd132], %r134;
	add.s64 	%rd133, %rd131, %rd8;
	ld.global.u32 	%r135, [%rd133];
	add.s32 	%r136, %r135, %r134;
	add.s64 	%rd134, %rd132, %rd8;
	st.global.u32 	[%rd134], %r136;
	add.s64 	%rd135, %rd133, %rd8;
	ld.global.u32 	%r137, [%rd135];
	add.s32 	%r138, %r137, %r136;
	add.s64 	%rd136, %rd134, %rd8;
	st.global.u32 	[%rd136], %r138;
	add.s64 	%rd137, %rd135, %rd8;
	ld.global.u32 	%r139, [%rd137];
	add.s32 	%r140, %r139, %r138;
	add.s64 	%rd138, %rd136, %rd8;
	st.global.u32 	[%rd138], %r140;
	add.s64 	%rd139, %rd137, %rd8;
	ld.global.u32 	%r141, [%rd139];
	add.s32 	%r142, %r141, %r140;
	add.s64 	%rd140, %rd138, %rd8;
	st.global.u32 	[%rd140], %r142;
	add.s64 	%rd141, %rd139, %rd8;
	ld.global.u32 	%r143, [%rd141];
	add.s32 	%r144, %r143, %r142;
	add.s64 	%rd142, %rd140, %rd8;
	st.global.u32 	[%rd142], %r144;
	add.s64 	%rd143, %rd141, %rd8;
	ld.global.u32 	%r145, [%rd143];
	add.s32 	%r146, %r145, %r144;
	add.s64 	%rd144, %rd142, %rd8;
	st.global.u32 	[%rd144], %r146;
	add.s64 	%rd145, %rd143, %rd8;
	ld.global.u32 	%r147, [%rd145];
	add.s32 	%r148, %r147, %r146;
	add.s64 	%rd146, %rd144, %rd8;
	st.global.u32 	[%rd146], %r148;
	add.s64 	%rd147, %rd145, %rd8;
	ld.global.u32 	%r149, [%rd147];
	add.s32 	%r150, %r149, %r148;
	add.s64 	%rd148, %rd146, %rd8;
	st.global.u32 	[%rd148], %r150;
	add.s64 	%rd149, %rd147, %rd8;
	ld.global.u32 	%r151, [%rd149];
	add.s32 	%r152, %r151, %r150;
	add.s64 	%rd150, %rd148, %rd8;
	st.global.u32 	[%rd150], %r152;
	add.s64 	%rd151, %rd149, %rd8;
	ld.global.u32 	%r153, [%rd151];
	add.s32 	%r154, %r153, %r152;
	add.s64 	%rd152, %rd150, %rd8;
	st.global.u32 	[%rd152], %r154;
	add.s64 	%rd153, %rd151, %rd8;
	ld.global.u32 	%r155, [%rd153];
	add.s32 	%r156, %r155, %r154;
	add.s64 	%rd154, %rd152, %rd8;
	st.global.u32 	[%rd154], %r156;
	add.s64 	%rd155, %rd153, %rd8;
	ld.global.u32 	%r157, [%rd155];
	add.s32 	%r158, %r157, %r156;
	add.s64 	%rd156, %rd154, %rd8;
	st.global.u32 	[%rd156], %r158;
	add.s64 	%rd157, %rd155, %rd8;
	ld.global.u32 	%r159, [%rd157];
	add.s32 	%r160, %r159, %r158;
	add.s64 	%rd158, %rd156, %rd8;
	st.global.u32 	[%rd158], %r160;
	add.s64 	%rd159, %rd157, %rd8;
	ld.global.u32 	%r161, [%rd159];
	add.s32 	%r162, %r161, %r160;
	add.s64 	%rd160, %rd158, %rd8;
	st.global.u32 	[%rd160], %r162;
	add.s64 	%rd161, %rd159, %rd8;
	ld.global.u32 	%r163, [%rd161];
	add.s32 	%r164, %r163, %r162;
	add.s64 	%rd162, %rd160, %rd8;
	st.global.u32 	[%rd162], %r164;
	add.s64 	%rd163, %rd161, %rd8;
	ld.global.u32 	%r165, [%rd163];
	add.s32 	%r166, %r165, %r164;
	add.s64 	%rd164, %rd162, %rd8;
	st.global.u32 	[%rd164], %r166;
	add.s64 	%rd165, %rd163, %rd8;
	ld.global.u32 	%r167, [%rd165];
	add.s32 	%r168, %r167, %r166;
	add.s64 	%rd166, %rd164, %rd8;
	st.global.u32 	[%rd166], %r168;
	add.s64 	%rd167, %rd165, %rd8;
	ld.global.u32 	%r169, [%rd167];
	add.s32 	%r170, %r169, %r168;
	add.s64 	%rd168, %rd166, %rd8;
	st.global.u32 	[%rd168], %r170;
	add.s64 	%rd169, %rd167, %rd8;
	ld.global.u32 	%r171, [%rd169];
	add.s32 	%r172, %r171, %r170;
	add.s64 	%rd170, %rd168, %rd8;
	st.global.u32 	[%rd170], %r172;
	add.s64 	%rd171, %rd169, %rd8;
	ld.global.u32 	%r173, [%rd171];
	add.s32 	%r174, %r173, %r172;
	add.s64 	%rd172, %rd170, %rd8;
	st.global.u32 	[%rd172], %r174;
	add.s64 	%rd173, %rd171, %rd8;
	ld.global.u32 	%r175, [%rd173];
	add.s32 	%r176, %r175, %r174;
	add.s64 	%rd174, %rd172, %rd8;
	st.global.u32 	[%rd174], %r176;
	add.s64 	%rd175, %rd173, %rd8;
	ld.global.u32 	%r177, [%rd175];
	add.s32 	%r178, %r177, %r176;
	add.s64 	%rd176, %rd174, %rd8;
	st.global.u32 	[%rd176], %r178;
	add.s64 	%rd177, %rd175, %rd8;
	ld.global.u32 	%r179, [%rd177];
	add.s32 	%r180, %r179, %r178;
	add.s64 	%rd178, %rd176, %rd8;
	st.global.u32 	[%rd178], %r180;
	add.s64 	%rd179, %rd177, %rd8;
	ld.global.u32 	%r181, [%rd179];
	add.s32 	%r182, %r181, %r180;
	add.s64 	%rd180, %rd178, %rd8;
	st.global.u32 	[%rd180], %r182;
	add.s64 	%rd181, %rd179, %rd8;
	ld.global.u32 	%r183, [%rd181];
	add.s32 	%r184, %r183, %r182;
	add.s64 	%rd182, %rd180, %rd8;
	st.global.u32 	[%rd182], %r184;
	add.s64 	%rd183, %rd181, %rd8;
	ld.global.u32 	%r185, [%rd183];
	add.s32 	%r186, %r185, %r184;
	add.s64 	%rd184, %rd182, %rd8;
	st.global.u32 	[%rd184], %r186;
	add.s64 	%rd185, %rd183, %rd8;
	ld.global.u32 	%r187, [%rd185];
	add.s32 	%r188, %r187, %r186;
	add.s64 	%rd186, %rd184, %rd8;
	st.global.u32 	[%rd186], %r188;
	add.s64 	%rd187, %rd185, %rd8;
	ld.global.u32 	%r189, [%rd187];
	add.s32 	%r190, %r189, %r188;
	add.s64 	%rd188, %rd186, %rd8;
	st.global.u32 	[%rd188], %r190;
	add.s64 	%rd189, %rd187, %rd8;
	ld.global.u32 	%r191, [%rd189];
	add.s32 	%r192, %r191, %r190;
	add.s64 	%rd190, %rd188, %rd8;
	st.global.u32 	[%rd190], %r192;
	add.s64 	%rd191, %rd189, %rd8;
	ld.global.u32 	%r193, [%rd191];
	add.s32 	%r194, %r193, %r192;
	add.s64 	%rd192, %rd190, %rd8;
	st.global.u32 	[%rd192], %r194;
	add.s64 	%rd193, %rd191, %rd8;
	ld.global.u32 	%r195, [%rd193];
	add.s32 	%r196, %r195, %r194;
	add.s64 	%rd194, %rd192, %rd8;
	st.global.u32 	[%rd194], %r196;
	add.s64 	%rd195, %rd193, %rd8;
	ld.global.u32 	%r197, [%rd195];
	add.s32 	%r198, %r197, %r196;
	add.s64 	%rd196, %rd194, %rd8;
	st.global.u32 	[%rd196], %r198;
	add.s64 	%rd197, %rd195, %rd8;
	ld.global.u32 	%r199, [%rd197];
	add.s32 	%r200, %r199, %r198;
	add.s64 	%rd198, %rd196, %rd8;
	st.global.u32 	[%rd198], %r200;
	add.s64 	%rd199, %rd197, %rd8;
	ld.global.u32 	%r201, [%rd199];
	add.s32 	%r202, %r201, %r200;
	add.s64 	%rd200, %rd198, %rd8;
	st.global.u32 	[%rd200], %r202;
	add.s64 	%rd201, %rd199, %rd8;
	ld.global.u32 	%r203, [%rd201];
	add.s32 	%r204, %r203, %r202;
	add.s64 	%rd202, %rd200, %rd8;
	st.global.u32 	[%rd202], %r204;
	add.s64 	%rd203, %rd201, %rd8;
	ld.global.u32 	%r205, [%rd203];
	add.s32 	%r206, %r205, %r204;
	add.s64 	%rd204, %rd202, %rd8;
	st.global.u32 	[%rd204], %r206;
	add.s64 	%rd205, %rd203, %rd8;
	ld.global.u32 	%r207, [%rd205];
	add.s32 	%r208, %r207, %r206;
	add.s64 	%rd206, %rd204, %rd8;
	st.global.u32 	[%rd206], %r208;
	add.s64 	%rd207, %rd205, %rd8;
	ld.global.u32 	%r209, [%rd207];
	add.s32 	%r210, %r209, %r208;
	add.s64 	%rd208, %rd206, %rd8;
	st.global.u32 	[%rd208], %r210;
	add.s64 	%rd209, %rd207, %rd8;
	ld.global.u32 	%r211, [%rd209];
	add.s32 	%r212, %r211, %r210;
	add.s64 	%rd210, %rd208, %rd8;
	st.global.u32 	[%rd210], %r212;
	add.s64 	%rd211, %rd209, %rd8;
	ld.global.u32 	%r213, [%rd211];
	add.s32 	%r214, %r213, %r212;
	add.s64 	%rd212, %rd210, %rd8;
	st.global.u32 	[%rd212], %r214;
	add.s64 	%rd213, %rd211, %rd8;
	ld.global.u32 	%r215, [%rd213];
	add.s32 	%r216, %r215, %r214;
	add.s64 	%rd214, %rd212, %rd8;
	st.global.u32 	[%rd214], %r216;
	add.s64 	%rd215, %rd213, %rd8;
	ld.global.u32 	%r217, [%rd215];
	add.s32 	%r218, %r217, %r216;
	add.s64 	%rd216, %rd214, %rd8;
	st.global.u32 	[%rd216], %r218;
	add.s64 	%rd217, %rd215, %rd8;
	ld.global.u32 	%r219, [%rd217];
	add.s32 	%r220, %r219, %r218;
	add.s64 	%rd218, %rd216, %rd8;
	st.global.u32 	[%rd218], %r220;
	add.s64 	%rd219, %rd217, %rd8;
	ld.global.u32 	%r221, [%rd219];
	add.s32 	%r222, %r221, %r220;
	add.s64 	%rd220, %rd218, %rd8;
	st.global.u32 	[%rd220], %r222;
	add.s64 	%rd221, %rd219, %rd8;
	ld.global.u32 	%r223, [%rd221];
	add.s32 	%r224, %r223, %r222;
	add.s64 	%rd222, %rd220, %rd8;
	st.global.u32 	[%rd222], %r224;
	add.s64 	%rd223, %rd221, %rd8;
	ld.global.u32 	%r225, [%rd223];
	add.s32 	%r226, %r225, %r224;
	add.s64 	%rd224, %rd222, %rd8;
	st.global.u32 	[%rd224], %r226;
	add.s64 	%rd225, %rd223, %rd8;
	ld.global.u32 	%r227, [%rd225];
	add.s32 	%r228, %r227, %r226;
	add.s64 	%rd226, %rd224, %rd8;
	st.global.u32 	[%rd226], %r228;
	add.s64 	%rd227, %rd225, %rd8;
	ld.global.u32 	%r229, [%rd227];
	add.s32 	%r230, %r229, %r228;
	add.s64 	%rd228, %rd226, %rd8;
	st.global.u32 	[%rd228], %r230;
	add.s64 	%rd229, %rd227, %rd8;
	ld.global.u32 	%r231, [%rd229];
	add.s32 	%r232, %r231, %r230;
	add.s64 	%rd230, %rd228, %rd8;
	st.global.u32 	[%rd230], %r232;
	add.s64 	%rd231, %rd229, %rd8;
	ld.global.u32 	%r233, [%rd231];
	add.s32 	%r234, %r233, %r232;
	add.s64 	%rd232, %rd230, %rd8;
	st.global.u32 	[%rd232], %r234;
	add.s64 	%rd233, %rd231, %rd8;
	ld.global.u32 	%r235, [%rd233];
	add.s32 	%r236, %r235, %r234;
	add.s64 	%rd234, %rd232, %rd8;
	st.global.u32 	[%rd234], %r236;
	add.s64 	%rd235, %rd233, %rd8;
	ld.global.u32 	%r237, [%rd235];
	add.s32 	%r238, %r237, %r236;
	add.s64 	%rd236, %rd234, %rd8;
	st.global.u32 	[%rd236], %r238;
	add.s64 	%rd237, %rd235, %rd8;
	ld.global.u32 	%r239, [%rd237];
	add.s32 	%r240, %r239, %r238;
	add.s64 	%rd238, %rd236, %rd8;
	st.global.u32 	[%rd238], %r240;
	add.s64 	%rd239, %rd237, %rd8;
	ld.global.u32 	%r241, [%rd239];
	add.s32 	%r242, %r241, %r240;
	add.s64 	%rd240, %rd238, %rd8;
	st.global.u32 	[%rd240], %r242;
	add.s64 	%rd241, %rd239, %rd8;
	ld.global.u32 	%r243, [%rd241];
	add.s32 	%r244, %r243, %r242;
	add.s64 	%rd242, %rd240, %rd8;
	st.global.u32 	[%rd242], %r244;
	add.s64 	%rd243, %rd241, %rd8;
	ld.global.u32 	%r245, [%rd243];
	add.s32 	%r246, %r245, %r244;
	add.s64 	%rd244, %rd242, %rd8;
	st.global.u32 	[%rd244], %r246;
	add.s64 	%rd245, %rd243, %rd8;
	ld.global.u32 	%r247, [%rd245];
	add.s32 	%r248, %r247, %r246;
	add.s64 	%rd246, %rd244, %rd8;
	st.global.u32 	[%rd246], %r248;
	add.s64 	%rd247, %rd245, %rd8;
	ld.global.u32 	%r249, [%rd247];
	add.s32 	%r250, %r249, %r248;
	add.s64 	%rd248, %rd246, %rd8;
	st.global.u32 	[%rd248], %r250;
	add.s64 	%rd249, %rd247, %rd8;
	ld.global.u32 	%r251, [%rd249];
	add.s32 	%r252, %r251, %r250;
	add.s64 	%rd250, %rd248, %rd8;
	st.global.u32 	[%rd250], %r252;
	add.s64 	%rd251, %rd249, %rd8;
	ld.global.u32 	%r253, [%rd251];
	add.s32 	%r254, %r253, %r252;
	add.s64 	%rd252, %rd250, %rd8;
	st.global.u32 	[%rd252], %r254;
	add.s64 	%rd253, %rd251, %rd8;
	ld.global.u32 	%r255, [%rd253];
	add.s32 	%r256, %r255, %r254;
	add.s64 	%rd254, %rd252, %rd8;
	st.global.u32 	[%rd254], %r256;
	add.s64 	%rd255, %rd253, %rd8;
	ld.global.u32 	%r257, [%rd255];
	add.s32 	%r258, %r257, %r256;
	add.s64 	%rd256, %rd254, %rd8;
	st.global.u32 	[%rd256], %r258;
	add.s64 	%rd257, %rd255, %rd8;
	ld.global.u32 	%r259, [%rd257];
	add.s32 	%r260, %r259, %r258;
	add.s64 	%rd258, %rd256, %rd8;
	st.global.u32 	[%rd258], %r260;
	add.s64 	%rd259, %rd257, %rd8;
	ld.global.u32 	%r261, [%rd259];
	add.s32 	%r262, %r261, %r260;
	add.s64 	%rd260, %rd258, %rd8;
	st.global.u32 	[%rd260], %r262;
	add.s64 	%rd261, %rd259, %rd8;
	ld.global.u32 	%r263, [%rd261];
	add.s32 	%r264, %r263, %r262;
	add.s64 	%rd262, %rd260, %rd8;
	st.global.u32 	[%rd262], %r264;
	add.s64 	%rd263, %rd261, %rd8;
	ld.global.u32 	%r265, [%rd263];
	add.s32 	%r266, %r265, %r264;
	add.s64 	%rd264, %rd262, %rd8;
	st.global.u32 	[%rd264], %r266;
	add.s64 	%rd265, %rd263, %rd8;
	ld.global.u32 	%r267, [%rd265];
	add.s32 	%r268, %r267, %r266;
	add.s64 	%rd266, %rd264, %rd8;
	st.global.u32 	[%rd266], %r268;
	add.s64 	%rd267, %rd265, %rd8;
	ld.global.u32 	%r269, [%rd267];
	add.s32 	%r270, %r269, %r268;
	add.s64 	%rd268, %rd266, %rd8;
	st.global.u32 	[%rd268], %r270;
	add.s64 	%rd269, %rd267, %rd8;
	ld.global.u32 	%r271, [%rd269];
	add.s32 	%r272, %r271, %r270;
	add.s64 	%rd270, %rd268, %rd8;
	st.global.u32 	[%rd270], %r272;
	add.s64 	%rd271, %rd269, %rd8;
	ld.global.u32 	%r273, [%rd271];
	add.s32 	%r274, %r273, %r272;
	add.s64 	%rd272, %rd270, %rd8;
	st.global.u32 	[%rd272], %r274;
	add.s64 	%rd273, %rd271, %rd8;
	ld.global.u32 	%r275, [%rd273];
	add.s32 	%r276, %r275, %r274;
	add.s64 	%rd274, %rd272, %rd8;
	st.global.u32 	[%rd274], %r276;
	add.s64 	%rd275, %rd273, %rd8;
	ld.global.u32 	%r277, [%rd275];
	add.s32 	%r278, %r277, %r276;
	add.s64 	%rd276, %rd274, %rd8;
	st.global.u32 	[%rd276], %r278;
	add.s64 	%rd277, %rd275, %rd8;
	ld.global.u32 	%r279, [%rd277];
	add.s32 	%r280, %r279, %r278;
	add.s64 	%rd278, %rd276, %rd8;
	st.global.u32 	[%rd278], %r280;
	add.s64 	%rd279, %rd277, %rd8;
	ld.global.u32 	%r281, [%rd279];
	add.s32 	%r282, %r281, %r280;
	add.s64 	%rd280, %rd278, %rd8;
	st.global.u32 	[%rd280], %r282;
	add.s64 	%rd281, %rd279, %rd8;
	ld.global.u32 	%r283, [%rd281];
	add.s32 	%r284, %r283, %r282;
	add.s64 	%rd282, %rd280, %rd8;
	st.global.u32 	[%rd282], %r284;
	add.s64 	%rd283, %rd281, %rd8;
	ld.global.u32 	%r285, [%rd283];
	add.s32 	%r286, %r285, %r284;
	add.s64 	%rd284, %rd282, %rd8;
	st.global.u32 	[%rd284], %r286;
	add.s64 	%rd285, %rd283, %rd8;
	ld.global.u32 	%r287, [%rd285];
	add.s32 	%r288, %r287, %r286;
	add.s64 	%rd286, %rd284, %rd8;
	st.global.u32 	[%rd286], %r288;
	add.s64 	%rd287, %rd285, %rd8;
	ld.global.u32 	%r289, [%rd287];
	add.s32 	%r290, %r289, %r288;
	add.s64 	%rd288, %rd286, %rd8;
	st.global.u32 	[%rd288], %r290;
	add.s64 	%rd289, %rd287, %rd8;
	ld.global.u32 	%r291, [%rd289];
	add.s32 	%r292, %r291, %r290;
	add.s64 	%rd290, %rd288, %rd8;
	st.global.u32 	[%rd290], %r292;
	add.s64 	%rd291, %rd289, %rd8;
	ld.global.u32 	%r293, [%rd291];
	add.s32 	%r294, %r293, %r292;
	add.s64 	%rd292, %rd290, %rd8;
	st.global.u32 	[%rd292], %r294;
	add.s64 	%rd293, %rd291, %rd8;
	ld.global.u32 	%r295, [%rd293];
	add.s32 	%r296, %r295, %r294;
	add.s64 	%rd294, %rd292, %rd8;
	st.global.u32 	[%rd294], %r296;
	add.s64 	%rd295, %rd293, %rd8;
	ld.global.u32 	%r297, [%rd295];
	add.s32 	%r298, %r297, %r296;
	add.s64 	%rd296, %rd294, %rd8;
	st.global.u32 	[%rd296], %r298;
	add.s64 	%rd297, %rd295, %rd8;
	ld.global.u32 	%r299, [%rd297];
	add.s32 	%r300, %r299, %r298;
	add.s64 	%rd298, %rd296, %rd8;
	st.global.u32 	[%rd298], %r300;
	add.s64 	%rd299, %rd297, %rd8;
	ld.global.u32 	%r301, [%rd299];
	add.s32 	%r302, %r301, %r300;
	add.s64 	%rd300, %rd298, %rd8;
	st.global.u32 	[%rd300], %r302;
	add.s64 	%rd301, %rd299, %rd8;
	ld.global.u32 	%r303, [%rd301];
	add.s32 	%r304, %r303, %r302;
	add.s64 	%rd302, %rd300, %rd8;
	st.global.u32 	[%rd302], %r304;
	add.s64 	%rd303, %rd301, %rd8;
	ld.global.u32 	%r305, [%rd303];
	add.s32 	%r306, %r305, %r304;
	add.s64 	%rd304, %rd302, %rd8;
	st.global.u32 	[%rd304], %r306;
	add.s64 	%rd305, %rd303, %rd8;
	ld.global.u32 	%r307, [%rd305];
	add.s32 	%r308, %r307, %r306;
	add.s64 	%rd306, %rd304, %rd8;
	st.global.u32 	[%rd306], %r308;
	add.s64 	%rd307, %rd305, %rd8;
	ld.global.u32 	%r309, [%rd307];
	add.s32 	%r310, %r309, %r308;
	add.s64 	%rd308, %rd306, %rd8;
	st.global.u32 	[%rd308], %r310;
	add.s64 	%rd309, %rd307, %rd8;
	ld.global.u32 	%r311, [%rd309];
	add.s32 	%r312, %r311, %r310;
	add.s64 	%rd310, %rd308, %rd8;
	st.global.u32 	[%rd310], %r312;
	add.s64 	%rd311, %rd309, %rd8;
	ld.global.u32 	%r313, [%rd311];
	add.s32 	%r314, %r313, %r312;
	add.s64 	%rd312, %rd310, %rd8;
	st.global.u32 	[%rd312], %r314;
	add.s64 	%rd313, %rd311, %rd8;
	ld.global.u32 	%r315, [%rd313];
	add.s32 	%r316, %r315, %r314;
	add.s64 	%rd314, %rd312, %rd8;
	st.global.u32 	[%rd314], %r316;
	add.s64 	%rd315, %rd313, %rd8;
	ld.global.u32 	%r317, [%rd315];
	add.s32 	%r318, %r317, %r316;
	add.s64 	%rd316, %rd314, %rd8;
	st.global.u32 	[%rd316], %r318;
	add.s64 	%rd317, %rd315, %rd8;
	ld.global.u32 	%r319, [%rd317];
	add.s32 	%r320, %r319, %r318;
	add.s64 	%rd318, %rd316, %rd8;
	st.global.u32 	[%rd318], %r320;
	add.s64 	%rd319, %rd317, %rd8;
	ld.global.u32 	%r321, [%rd319];
	add.s32 	%r322, %r321, %r320;
	add.s64 	%rd320, %rd318, %rd8;
	st.global.u32 	[%rd320], %r322;
	add.s64 	%rd321, %rd319, %rd8;
	ld.global.u32 	%r323, [%rd321];
	add.s32 	%r324, %r323, %r322;
	add.s64 	%rd322, %rd320, %rd8;
	st.global.u32 	[%rd322], %r324;
	add.s64 	%rd323, %rd321, %rd8;
	ld.global.u32 	%r325, [%rd323];
	add.s32 	%r326, %r325, %r324;
	add.s64 	%rd324, %rd322, %rd8;
	st.global.u32 	[%rd324], %r326;
	add.s64 	%rd325, %rd323, %rd8;
	ld.global.u32 	%r327, [%rd325];
	add.s32 	%r328, %r327, %r326;
	add.s64 	%rd326, %rd324, %rd8;
	st.global.u32 	[%rd326], %r328;
	add.s64 	%rd327, %rd325, %rd8;
	ld.global.u32 	%r329, [%rd327];
	add.s32 	%r330, %r329, %r328;
	add.s64 	%rd328, %rd326, %rd8;
	st.global.u32 	[%rd328], %r330;
	add.s64 	%rd329, %rd327, %rd8;
	ld.global.u32 	%r331, [%rd329];
	add.s32 	%r332, %r331, %r330;
	add.s64 	%rd330, %rd328, %rd8;
	st.global.u32 	[%rd330], %r332;
	add.s64 	%rd331, %rd329, %rd8;
	ld.global.u32 	%r333, [%rd331];
	add.s32 	%r334, %r333, %r332;
	add.s64 	%rd332, %rd330, %rd8;
	st.global.u32 	[%rd332], %r334;
	add.s64 	%rd333, %rd331, %rd8;
	ld.global.u32 	%r335, [%rd333];
	add.s32 	%r336, %r335, %r334;
	add.s64 	%rd334, %rd332, %rd8;
	st.global.u32 	[%rd334], %r336;
	add.s64 	%rd335, %rd333, %rd8;
	ld.global.u32 	%r337, [%rd335];
	add.s32 	%r338, %r337, %r336;
	add.s64 	%rd336, %rd334, %rd8;
	st.global.u32 	[%rd336], %r338;
	add.s64 	%rd337, %rd335, %rd8;
	ld.global.u32 	%r339, [%rd337];
	add.s32 	%r340, %r339, %r338;
	add.s64 	%rd338, %rd336, %rd8;
	st.global.u32 	[%rd338], %r340;
	add.s64 	%rd339, %rd337, %rd8;
	ld.global.u32 	%r341, [%rd339];
	add.s32 	%r342, %r341, %r340;
	add.s64 	%rd340, %rd338, %rd8;
	st.global.u32 	[%rd340], %r342;
	add.s64 	%rd341, %rd339, %rd8;
	ld.global.u32 	%r343, [%rd341];
	add.s32 	%r344, %r343, %r342;
	add.s64 	%rd342, %rd340, %rd8;
	st.global.u32 	[%rd342], %r344;
	add.s64 	%rd343, %rd341, %rd8;
	ld.global.u32 	%r345, [%rd343];
	add.s32 	%r346, %r345, %r344;
	add.s64 	%rd344, %rd342, %rd8;
	st.global.u32 	[%rd344], %r346;
	add.s64 	%rd345, %rd343, %rd8;
	ld.global.u32 	%r347, [%rd345];
	add.s32 	%r348, %r347, %r346;
	add.s64 	%rd346, %rd344, %rd8;
	st.global.u32 	[%rd346], %r348;
	add.s64 	%rd347, %rd345, %rd8;
	ld.global.u32 	%r349, [%rd347];
	add.s32 	%r350, %r349, %r348;
	add.s64 	%rd348, %rd346, %rd8;
	st.global.u32 	[%rd348], %r350;
	add.s64 	%rd349, %rd347, %rd8;
	ld.global.u32 	%r351, [%rd349];
	add.s32 	%r352, %r351, %r350;
	add.s64 	%rd350, %rd348, %rd8;
	st.global.u32 	[%rd350], %r352;
	add.s64 	%rd351, %rd349, %rd8;
	ld.global.u32 	%r353, [%rd351];
	add.s32 	%r354, %r353, %r352;
	add.s64 	%rd352, %rd350, %rd8;
	st.global.u32 	[%rd352], %r354;
	add.s64 	%rd353, %rd351, %rd8;
	ld.global.u32 	%r355, [%rd353];
	add.s32 	%r356, %r355, %r354;
	add.s64 	%rd354, %rd352, %rd8;
	st.global.u32 	[%rd354], %r356;
	add.s64 	%rd355, %rd353, %rd8;
	ld.global.u32 	%r357, [%rd355];
	add.s32 	%r358, %r357, %r356;
	add.s64 	%rd356, %rd354, %rd8;
	st.global.u32 	[%rd356], %r358;
	add.s64 	%rd357, %rd355, %rd8;
	ld.global.u32 	%r359, [%rd357];
	add.s32 	%r360, %r359, %r358;
	add.s64 	%rd358, %rd356, %rd8;
	st.global.u32 	[%rd358], %r360;
	add.s64 	%rd359, %rd357, %rd8;
	ld.global.u32 	%r361, [%rd359];
	add.s32 	%r362, %r361, %r360;
	add.s64 	%rd360, %rd358, %rd8;
	st.global.u32 	[%rd360], %r362;
	add.s64 	%rd361, %rd359, %rd8;
	ld.global.u32 	%r363, [%rd361];
	add.s32 	%r364, %r363, %r362;
	add.s64 	%rd362, %rd360, %rd8;
	st.global.u32 	[%rd362], %r364;
	add.s64 	%rd363, %rd361, %rd8;
	ld.global.u32 	%r365, [%rd363];
	add.s32 	%r366, %r365, %r364;
	add.s64 	%rd364, %rd362, %rd8;
	st.global.u32 	[%rd364], %r366;
	add.s64 	%rd365, %rd363, %rd8;
	ld.global.u32 	%r367, [%rd365];
	add.s32 	%r368, %r367, %r366;
	add.s64 	%rd366, %rd364, %rd8;
	st.global.u32 	[%rd366], %r368;
	add.s64 	%rd367, %rd365, %rd8;
	ld.global.u32 	%r369, [%rd367];
	add.s32 	%r370, %r369, %r368;
	add.s64 	%rd368, %rd366, %rd8;
	st.global.u32 	[%rd368], %r370;
	add.s64 	%rd369, %rd367, %rd8;
	ld.global.u32 	%r371, [%rd369];
	add.s32 	%r372, %r371, %r370;
	add.s64 	%rd370, %rd368, %rd8;
	st.global.u32 	[%rd370], %r372;
	add.s64 	%rd371, %rd369, %rd8;
	ld.global.u32 	%r373, [%rd371];
	add.s32 	%r374, %r373, %r372;
	add.s64 	%rd372, %rd370, %rd8;
	st.global.u32 	[%rd372], %r374;
	add.s64 	%rd373, %rd371, %rd8;
	ld.global.u32 	%r375, [%rd373];
	add.s32 	%r376, %r375, %r374;
	add.s64 	%rd374, %rd372, %rd8;
	st.global.u32 	[%rd374], %r376;
	add.s64 	%rd375, %rd373, %rd8;
	ld.global.u32 	%r377, [%rd375];
	add.s32 	%r378, %r377, %r376;
	add.s64 	%rd376, %rd374, %rd8;
	st.global.u32 	[%rd376], %r378;
	add.s64 	%rd377, %rd375, %rd8;
	ld.global.u32 	%r379, [%rd377];
	add.s32 	%r380, %r379, %r378;
	add.s64 	%rd378, %rd376, %rd8;
	st.global.u32 	[%rd378], %r380;
	add.s64 	%rd379, %rd377, %rd8;
	ld.global.u32 	%r381, [%rd379];
	add.s32 	%r382, %r381, %r380;
	add.s64 	%rd380, %rd378, %rd8;
	st.global.u32 	[%rd380], %r382;
	add.s64 	%rd381, %rd379, %rd8;
	ld.global.u32 	%r383, [%rd381];
	add.s32 	%r384, %r383, %r382;
	add.s64 	%rd382, %rd380, %rd8;
	st.global.u32 	[%rd382], %r384;
	add.s64 	%rd383, %rd381, %rd8;
	ld.global.u32 	%r385, [%rd383];
	add.s32 	%r386, %r385, %r384;
	add.s64 	%rd384, %rd382, %rd8;
	st.global.u32 	[%rd384], %r386;
	add.s64 	%rd385, %rd383, %rd8;
	ld.global.u32 	%r387, [%rd385];
	add.s32 	%r388, %r387, %r386;
	add.s64 	%rd386, %rd384, %rd8;
	st.global.u32 	[%rd386], %r388;
	add.s64 	%rd387, %rd385, %rd8;
	ld.global.u32 	%r389, [%rd387];
	add.s32 	%r390, %r389, %r388;
	add.s64 	%rd388, %rd386, %rd8;
	st.global.u32 	[%rd388], %r390;
	add.s64 	%rd389, %rd387, %rd8;
	ld.global.u32 	%r391, [%rd389];
	add.s32 	%r392, %r391, %r390;
	add.s64 	%rd390, %rd388, %rd8;
	st.global.u32 	[%rd390], %r392;
	add.s64 	%rd391, %rd389, %rd8;
	ld.global.u32 	%r393, [%rd391];
	add.s32 	%r394, %r393, %r392;
	add.s64 	%rd392, %rd390, %rd8;
	st.global.u32 	[%rd392], %r394;
	add.s64 	%rd393, %rd391, %rd8;
	ld.global.u32 	%r395, [%rd393];
	add.s32 	%r396, %r395, %r394;
	add.s64 	%rd394, %rd392, %rd8;
	st.global.u32 	[%rd394], %r396;
	add.s64 	%rd395, %rd393, %rd8;
	ld.global.u32 	%r397, [%rd395];
	add.s32 	%r398, %r397, %r396;
	add.s64 	%rd396, %rd394, %rd8;
	st.global.u32 	[%rd396], %r398;
	add.s64 	%rd397, %rd395, %rd8;
	ld.global.u32 	%r399, [%rd397];
	add.s32 	%r400, %r399, %r398;
	add.s64 	%rd398, %rd396, %rd8;
	st.global.u32 	[%rd398], %r400;
	add.s64 	%rd399, %rd397, %rd8;
	ld.global.u32 	%r401, [%rd399];
	add.s32 	%r402, %r401, %r400;
	add.s64 	%rd400, %rd398, %rd8;
	st.global.u32 	[%rd400], %r402;
	add.s64 	%rd401, %rd399, %rd8;
	ld.global.u32 	%r403, [%rd401];
	add.s32 	%r404, %r403, %r402;
	add.s64 	%rd402, %rd400, %rd8;
	st.global.u32 	[%rd402], %r404;
	add.s64 	%rd403, %rd401, %rd8;
	ld.global.u32 	%r405, [%rd403];
	add.s32 	%r406, %r405, %r404;
	add.s64 	%rd404, %rd402, %rd8;
	st.global.u32 	[%rd404], %r406;
	add.s64 	%rd405, %rd403, %rd8;
	ld.global.u32 	%r407, [%rd405];
	add.s32 	%r408, %r407, %r406;
	add.s64 	%rd406, %rd404, %rd8;
	st.global.u32 	[%rd406], %r408;
	add.s64 	%rd407, %rd405, %rd8;
	ld.global.u32 	%r409, [%rd407];
	add.s32 	%r410, %r409, %r408;
	add.s64 	%rd408, %rd406, %rd8;
	st.global.u32 	[%rd408], %r410;
	add.s64 	%rd409, %rd407, %rd8;
	ld.global.u32 	%r411, [%rd409];
	add.s32 	%r412, %r411, %r410;
	add.s64 	%rd410, %rd408, %rd8;
	st.global.u32 	[%rd410], %r412;
	add.s64 	%rd411, %rd409, %rd8;
	ld.global.u32 	%r413, [%rd411];
	add.s32 	%r414, %r413, %r412;
	add.s64 	%rd412, %rd410, %rd8;
	st.global.u32 	[%rd412], %r414;
	add.s64 	%rd413, %rd411, %rd8;
	ld.global.u32 	%r415, [%rd413];
	add.s32 	%r416, %r415, %r414;
	add.s64 	%rd414, %rd412, %rd8;
	st.global.u32 	[%rd414], %r416;
	add.s64 	%rd415, %rd413, %rd8;
	ld.global.u32 	%r417, [%rd415];
	add.s32 	%r418, %r417, %r416;
	add.s64 	%rd416, %rd414, %rd8;
	st.global.u32 	[%rd416], %r418;
	add.s64 	%rd417, %rd415, %rd8;
	ld.global.u32 	%r419, [%rd417];
	add.s32 	%r420, %r419, %r418;
	add.s64 	%rd418, %rd416, %rd8;
	st.global.u32 	[%rd418], %r420;
	add.s64 	%rd419, %rd417, %rd8;
	ld.global.u32 	%r421, [%rd419];
	add.s32 	%r422, %r421, %r420;
	add.s64 	%rd420, %rd418, %rd8;
	st.global.u32 	[%rd420], %r422;
	add.s64 	%rd421, %rd419, %rd8;
	ld.global.u32 	%r423, [%rd421];
	add.s32 	%r424, %r423, %r422;
	add.s64 	%rd422, %rd420, %rd8;
	st.global.u32 	[%rd422], %r424;
	add.s64 	%rd423, %rd421, %rd8;
	ld.global.u32 	%r425, [%rd423];
	add.s32 	%r426, %r425, %r424;
	add.s64 	%rd424, %rd422, %rd8;
	st.global.u32 	[%rd424], %r426;
	add.s64 	%rd425, %rd423, %rd8;
	ld.global.u32 	%r427, [%rd425];
	add.s32 	%r428, %r427, %r426;
	add.s64 	%rd426, %rd424, %rd8;
	st.global.u32 	[%rd426], %r428;
	add.s64 	%rd427, %rd425, %rd8;
	ld.global.u32 	%r429, [%rd427];
	add.s32 	%r430, %r429, %r428;
	add.s64 	%rd428, %rd426, %rd8;
	st.global.u32 	[%rd428], %r430;
	add.s64 	%rd429, %rd427, %rd8;
	ld.global.u32 	%r431, [%rd429];
	add.s32 	%r432, %r431, %r430;
	add.s64 	%rd430, %rd428, %rd8;
	st.global.u32 	[%rd430], %r432;
	add.s64 	%rd431, %rd429, %rd8;
	ld.global.u32 	%r433, [%rd431];
	add.s32 	%r434, %r433, %r432;
	add.s64 	%rd432, %rd430, %rd8;
	st.global.u32 	[%rd432], %r434;
	add.s64 	%rd433, %rd431, %rd8;
	ld.global.u32 	%r435, [%rd433];
	add.s32 	%r436, %r435, %r434;
	add.s64 	%rd434, %rd432, %rd8;
	st.global.u32 	[%rd434], %r436;
	add.s64 	%rd435, %rd433, %rd8;
	ld.global.u32 	%r437, [%rd435];
	add.s32 	%r438, %r437, %r436;
	add.s64 	%rd436, %rd434, %rd8;
	st.global.u32 	[%rd436], %r438;
	add.s64 	%rd437, %rd435, %rd8;
	ld.global.u32 	%r439, [%rd437];
	add.s32 	%r440, %r439, %r438;
	add.s64 	%rd438, %rd436, %rd8;
	st.global.u32 	[%rd438], %r440;
	add.s64 	%rd439, %rd437, %rd8;
	ld.global.u32 	%r441, [%rd439];
	add.s32 	%r442, %r441, %r440;
	add.s64 	%rd440, %rd438, %rd8;
	st.global.u32 	[%rd440], %r442;
	add.s64 	%rd441, %rd439, %rd8;
	ld.global.u32 	%r443, [%rd441];
	add.s32 	%r444, %r443, %r442;
	add.s64 	%rd442, %rd440, %rd8;
	st.global.u32 	[%rd442], %r444;
	add.s64 	%rd443, %rd441, %rd8;
	ld.global.u32 	%r445, [%rd443];
	add.s32 	%r446, %r445, %r444;
	add.s64 	%rd444, %rd442, %rd8;
	st.global.u32 	[%rd444], %r446;
	add.s64 	%rd445, %rd443, %rd8;
	ld.global.u32 	%r447, [%rd445];
	add.s32 	%r448, %r447, %r446;
	add.s64 	%rd446, %rd444, %rd8;
	st.global.u32 	[%rd446], %r448;
	add.s64 	%rd447, %rd445, %rd8;
	ld.global.u32 	%r449, [%rd447];
	add.s32 	%r450, %r449, %r448;
	add.s64 	%rd448, %rd446, %rd8;
	st.global.u32 	[%rd448], %r450;
	add.s64 	%rd449, %rd447, %rd8;
	ld.global.u32 	%r451, [%rd449];
	add.s32 	%r452, %r451, %r450;
	add.s64 	%rd450, %rd448, %rd8;
	st.global.u32 	[%rd450], %r452;
	add.s64 	%rd451, %rd449, %rd8;
	ld.global.u32 	%r453, [%rd451];
	add.s32 	%r454, %r453, %r452;
	add.s64 	%rd452, %rd450, %rd8;
	st.global.u32 	[%rd452], %r454;
	add.s64 	%rd453, %rd451, %rd8;
	ld.global.u32 	%r455, [%rd453];
	add.s32 	%r456, %r455, %r454;
	add.s64 	%rd454, %rd452, %rd8;
	st.global.u32 	[%rd454], %r456;
	add.s64 	%rd455, %rd453, %rd8;
	ld.global.u32 	%r457, [%rd455];
	add.s32 	%r458, %r457, %r456;
	add.s64 	%rd456, %rd454, %rd8;
	st.global.u32 	[%rd456], %r458;
	add.s64 	%rd457, %rd455, %rd8;
	ld.global.u32 	%r459, [%rd457];
	add.s32 	%r460, %r459, %r458;
	add.s64 	%rd458, %rd456, %rd8;
	st.global.u32 	[%rd458], %r460;
	add.s64 	%rd459, %rd457, %rd8;
	ld.global.u32 	%r461, [%rd459];
	add.s32 	%r462, %r461, %r460;
	add.s64 	%rd460, %rd458, %rd8;
	st.global.u32 	[%rd460], %r462;
	add.s64 	%rd461, %rd459, %rd8;
	ld.global.u32 	%r463, [%rd461];
	add.s32 	%r464, %r463, %r462;
	add.s64 	%rd462, %rd460, %rd8;
	st.global.u32 	[%rd462], %r464;
	add.s64 	%rd463, %rd461, %rd8;
	ld.global.u32 	%r465, [%rd463];
	add.s32 	%r466, %r465, %r464;
	add.s64 	%rd464, %rd462, %rd8;
	st.global.u32 	[%rd464], %r466;
	add.s64 	%rd465, %rd463, %rd8;
	ld.global.u32 	%r467, [%rd465];
	add.s32 	%r468, %r467, %r466;
	add.s64 	%rd466, %rd464, %rd8;
	st.global.u32 	[%rd466], %r468;
	add.s64 	%rd467, %rd465, %rd8;
	ld.global.u32 	%r469, [%rd467];
	add.s32 	%r470, %r469, %r468;
	add.s64 	%rd468, %rd466, %rd8;
	st.global.u32 	[%rd468], %r470;
	add.s64 	%rd469, %rd467, %rd8;
	ld.global.u32 	%r471, [%rd469];
	add.s32 	%r472, %r471, %r470;
	add.s64 	%rd470, %rd468, %rd8;
	st.global.u32 	[%rd470], %r472;
	add.s64 	%rd471, %rd469, %rd8;
	ld.global.u32 	%r473, [%rd471];
	add.s32 	%r474, %r473, %r472;
	add.s64 	%rd472, %rd470, %rd8;
	st.global.u32 	[%rd472], %r474;
	add.s64 	%rd473, %rd471, %rd8;
	ld.global.u32 	%r475, [%rd473];
	add.s32 	%r476, %r475, %r474;
	add.s64 	%rd474, %rd472, %rd8;
	st.global.u32 	[%rd474], %r476;
	add.s64 	%rd475, %rd473, %rd8;
	ld.global.u32 	%r477, [%rd475];
	add.s32 	%r478, %r477, %r476;
	add.s64 	%rd476, %rd474, %rd8;
	st.global.u32 	[%rd476], %r478;
	add.s64 	%rd477, %rd475, %rd8;
	ld.global.u32 	%r479, [%rd477];
	add.s32 	%r480, %r479, %r478;
	add.s64 	%rd478, %rd476, %rd8;
	st.global.u32 	[%rd478], %r480;
	add.s64 	%rd479, %rd477, %rd8;
	ld.global.u32 	%r481, [%rd479];
	add.s32 	%r482, %r481, %r480;
	add.s64 	%rd480, %rd478, %rd8;
	st.global.u32 	[%rd480], %r482;
	add.s64 	%rd481, %rd479, %rd8;
	ld.global.u32 	%r483, [%rd481];
	add.s32 	%r484, %r483, %r482;
	add.s64 	%rd482, %rd480, %rd8;
	st.global.u32 	[%rd482], %r484;
	add.s64 	%rd483, %rd481, %rd8;
	ld.global.u32 	%r485, [%rd483];
	add.s32 	%r486, %r485, %r484;
	add.s64 	%rd484, %rd482, %rd8;
	st.global.u32 	[%rd484], %r486;
	add.s64 	%rd485, %rd483, %rd8;
	ld.global.u32 	%r487, [%rd485];
	add.s32 	%r488, %r487, %r486;
	add.s64 	%rd486, %rd484, %rd8;
	st.global.u32 	[%rd486], %r488;
	add.s64 	%rd487, %rd485, %rd8;
	ld.global.u32 	%r489, [%rd487];
	add.s32 	%r490, %r489, %r488;
	add.s64 	%rd488, %rd486, %rd8;
	st.global.u32 	[%rd488], %r490;
	add.s64 	%rd489, %rd487, %rd8;
	ld.global.u32 	%r491, [%rd489];
	add.s32 	%r492, %r491, %r490;
	add.s64 	%rd490, %rd488, %rd8;
	st.global.u32 	[%rd490], %r492;
	add.s64 	%rd491, %rd489, %rd8;
	ld.global.u32 	%r493, [%rd491];
	add.s32 	%r494, %r493, %r492;
	add.s64 	%rd492, %rd490, %rd8;
	st.global.u32 	[%rd492], %r494;
	add.s64 	%rd493, %rd491, %rd8;
	ld.global.u32 	%r495, [%rd493];
	add.s32 	%r496, %r495, %r494;
	add.s64 	%rd494, %rd492, %rd8;
	st.global.u32 	[%rd494], %r496;
	add.s64 	%rd495, %rd493, %rd8;
	ld.global.u32 	%r497, [%rd495];
	add.s32 	%r498, %r497, %r496;
	add.s64 	%rd496, %rd494, %rd8;
	st.global.u32 	[%rd496], %r498;
	add.s64 	%rd497, %rd495, %rd8;
	ld.global.u32 	%r499, [%rd497];
	add.s32 	%r500, %r499, %r498;
	add.s64 	%rd498, %rd496, %rd8;
	st.global.u32 	[%rd498], %r500;
	add.s64 	%rd499, %rd497, %rd8;
	ld.global.u32 	%r501, [%rd499];
	add.s32 	%r502, %r501, %r500;
	add.s64 	%rd500, %rd498, %rd8;
	st.global.u32 	[%rd500], %r502;
	add.s64 	%rd501, %rd499, %rd8;
	ld.global.u32 	%r503, [%rd501];
	add.s32 	%r504, %r503, %r502;
	add.s64 	%rd502, %rd500, %rd8;
	st.global.u32 	[%rd502], %r504;
	add.s64 	%rd503, %rd501, %rd8;
	ld.global.u32 	%r505, [%rd503];
	add.s32 	%r506, %r505, %r504;
	add.s64 	%rd504, %rd502, %rd8;
	st.global.u32 	[%rd504], %r506;
	add.s64 	%rd505, %rd503, %rd8;
	ld.global.u32 	%r507, [%rd505];
	add.s32 	%r508, %r507, %r506;
	add.s64 	%rd506, %rd504, %rd8;
	st.global.u32 	[%rd506], %r508;
	add.s64 	%rd507, %rd505, %rd8;
	ld.global.u32 	%r509, [%rd507];
	add.s32 	%r510, %r509, %r508;
	add.s64 	%rd508, %rd506, %rd8;
	st.global.u32 	[%rd508], %r510;
	add.s64 	%rd509, %rd507, %rd8;
	ld.global.u32 	%r511, [%rd509];
	add.s32 	%r512, %r511, %r510;
	add.s64 	%rd510, %rd508, %rd8;
	st.global.u32 	[%rd510], %r512;
	add.s64 	%rd511, %rd509, %rd8;
	ld.global.u32 	%r513, [%rd511];
	add.s32 	%r514, %r513, %r512;
	add.s64 	%rd512, %rd510, %rd8;
	st.global.u32 	[%rd512], %r514;
	add.s64 	%rd513, %rd511, %rd8;
	ld.global.u32 	%r515, [%rd513];
	add.s32 	%r516, %r515, %r514;
	add.s64 	%rd514, %rd512, %rd8;
	st.global.u32 	[%rd514], %r516;
	add.s64 	%rd515, %rd513, %rd8;
	ld.global.u32 	%r517, [%rd515];
	add.s32 	%r518, %r517, %r516;
	add.s64 	%rd516, %rd514, %rd8;
	st.global.u32 	[%rd516], %r518;
	add.s64 	%rd517, %rd515, %rd8;
	ld.global.u32 	%r519, [%rd517];
	add.s32 	%r520, %r519, %r518;
	add.s64 	%rd518, %rd516, %rd8;
	st.global.u32 	[%rd518], %r520;
	shl.b32 	%r521, %r5, 5;
	add.s32 	%r522, %r521, %r6;
	mul.wide.u32 	%rd519, %r522, 4;
	mov.u64 	%rd520, temp;
	add.s64 	%rd521, %rd520, %rd519;
	st.global.u32 	[%rd521], %r520;
	ret;

}
	// .globl	_Z11secondStagev
.visible .entry _Z11secondStagev()
{
	.reg .pred 	%p<6>;
	.reg .b32 	%r<30>;
	.reg .b64 	%rd<4>;
	// demoted variable
	.shared .align 4 .b8 _ZZ11secondStagevE4scan[128];
	mov.u32 	%r1, %tid.x;
	mov.u32 	%r14, %ctaid.x;
	mov.u32 	%r15, %ntid.x;
	mad.lo.s32 	%r16, %r14, %r15, %r1;
	mul.wide.u32 	%rd2, %r16, 4;
	mov.u64 	%rd3, temp;
	add.s64 	%rd1, %rd3, %rd2;
	ld.global.u32 	%r2, [%rd1];
	shl.b32 	%r17, %r1, 2;
	mov.u32 	%r18, _ZZ11secondStagevE4scan;
	add.s32 	%r3, %r18, %r17;
	st.volatile.shared.u32 	[%r3], %r2;
	setp.eq.s32 	%p1, %r1, 0;
	mov.u32 	%r26, %r2;
	@%p1 bra 	$L__BB1_2;
	ld.volatile.shared.u32 	%r19, [%r3+-4];
	add.s32 	%r26, %r19, %r2;
$L__BB1_2:
	st.volatile.shared.u32 	[%r3], %r26;
	setp.lt.u32 	%p2, %r1, 2;
	@%p2 bra 	$L__BB1_4;
	ld.volatile.shared.u32 	%r20, [%r3+-8];
	add.s32 	%r26, %r20, %r26;
$L__BB1_4:
	st.volatile.shared.u32 	[%r3], %r26;
	setp.lt.u32 	%p3, %r1, 4;
	@%p3 bra 	$L__BB1_6;
	ld.volatile.shared.u32 	%r21, [%r3+-16];
	add.s32 	%r26, %r21, %r26;
$L__BB1_6:
	st.volatile.shared.u32 	[%r3], %r26;
	setp.lt.u32 	%p4, %r1, 8;
	@%p4 bra 	$L__BB1_8;
	ld.volatile.shared.u32 	%r22, [%r3+-32];
	add.s32 	%r26, %r22, %r26;
$L__BB1_8:
	st.volatile.shared.u32 	[%r3], %r26;
	setp.lt.u32 	%p5, %r1, 16;
	@%p5 bra 	$L__BB1_10;
	ld.volatile.shared.u32 	%r23, [%r3+-64];
	add.s32 	%r26, %r23, %r26;
$L__BB1_10:
	st.volatile.shared.u32 	[%r3], %r26;
	sub.s32 	%r24, %r26, %r2;
	st.global.u32 	[%rd1], %r24;
	ret;

}
	// .globl	_Z10thirdStagePii
.visible .entry _Z10thirdStagePii(
	.param .u64 .ptr .align 1 _Z10thirdStagePii_param_0,
	.param .u32 _Z10thirdStagePii_param_1
)
{
	.reg .b32 	%r<525>;
	.reg .b64 	%rd<264>;

	ld.param.u64 	%rd1, [_Z10thirdStagePii_param_0];
	ld.param.u32 	%r1, [_Z10thirdStagePii_param_1];
	cvta.to.global.u64 	%rd2, %rd1;
	mov.u32 	%r2, %ctaid.x;
	mov.u32 	%r3, %ntid.x;
	mov.u32 	%r4, %tid.x;
	mad.lo.s32 	%r5, %r2, %r3, %r4;
	mov.u32 	%r6, %ctaid.y;
	mul.lo.s32 	%r7, %r6, %r1;
	shl.b32 	%r8, %r7, 8;
	add.s32 	%r9, %r8, %r5;
	shl.b32 	%r10, %r5, 5;
	add.s32 	%r11, %r10, %r6;
	mul.wide.u32 	%rd3, %r11, 4;
	mov.u64 	%rd4, temp;
	add.s64 	%rd5, %rd4, %rd3;
	ld.global.u32 	%r12, [%rd5];
	mul.wide.s32 	%rd6, %r9, 4;
	add.s64 	%rd7, %rd2, %rd6;
	ld.global.u32 	%r13, [%rd7];
	add.s32 	%r14, %r13, %r12;
	st.global.u32 	[%rd7], %r14;
	mul.wide.s32 	%rd8, %r1, 4;
	add.s64 	%rd9, %rd7, %rd8;
	ld.global.u32 	%r15, [%rd9];
	add.s32 	%r16, %r15, %r12;
	st.global.u32 	[%rd9], %r16;
	add.s64 	%rd10, %rd9, %rd8;
	ld.global.u32 	%r17, [%rd10];
	add.s32 	%r18, %r17, %r12;
	st.global.u32 	[%rd10], %r18;
	add.s64 	%rd11, %rd10, %rd8;
	ld.global.u32 	%r19, [%rd11];
	add.s32 	%r20, %r19, %r12;
	st.global.u32 	[%rd11], %r20;
	add.s64 	%rd12, %rd11, %rd8;
	ld.global.u32 	%r21, [%rd12];
	add.s32 	%r22, %r21, %r12;
	st.global.u32 	[%rd12], %r22;
	add.s64 	%rd13, %rd12, %rd8;
	ld.global.u32 	%r23, [%rd13];
	add.s32 	%r24, %r23, %r12;
	st.global.u32 	[%rd13], %r24;
	add.s64 	%rd14, %rd13, %rd8;
	ld.global.u32 	%r25, [%rd14];
	add.s32 	%r26, %r25, %r12;
	st.global.u32 	[%rd14], %r26;
	add.s64 	%rd15, %rd14, %rd8;
	ld.global.u32 	%r27, [%rd15];
	add.s32 	%r28, %r27, %r12;
	st.global.u32 	[%rd15], %r28;
	add.s64 	%rd16, %rd15, %rd8;
	ld.global.u32 	%r29, [%rd16];
	add.s32 	%r30, %r29, %r12;
	st.global.u32 	[%rd16], %r30;
	add.s64 	%rd17, %rd16, %rd8;
	ld.global.u32 	%r31, [%rd17];
	add.s32 	%r32, %r31, %r12;
	st.global.u32 	[%rd17], %r32;
	add.s64 	%rd18, %rd17, %rd8;
	ld.global.u32 	%r33, [%rd18];
	add.s32 	%r34, %r33, %r12;
	st.global.u32 	[%rd18], %r34;
	add.s64 	%rd19, %rd18, %rd8;
	ld.global.u32 	%r35, [%rd19];
	add.s32 	%r36, %r35, %r12;
	st.global.u32 	[%rd19], %r36;
	add.s64 	%rd20, %rd19, %rd8;
	ld.global.u32 	%r37, [%rd20];
	add.s32 	%r38, %r37, %r12;
	st.global.u32 	[%rd20], %r38;
	add.s64 	%rd21, %rd20, %rd8;
	ld.global.u32 	%r39, [%rd21];
	add.s32 	%r40, %r39, %r12;
	st.global.u32 	[%rd21], %r40;
	add.s64 	%rd22, %rd21, %rd8;
	ld.global.u32 	%r41, [%rd22];
	add.s32 	%r42, %r41, %r12;
	st.global.u32 	[%rd22], %r42;
	add.s64 	%rd23, %rd22, %rd8;
	ld.global.u32 	%r43, [%rd23];
	add.s32 	%r44, %r43, %r12;
	st.global.u32 	[%rd23], %r44;
	add.s64 	%rd24, %rd23, %rd8;
	ld.global.u32 	%r45, [%rd24];
	add.s32 	%r46, %r45, %r12;
	st.global.u32 	[%rd24], %r46;
	add.s64 	%rd25, %rd24, %rd8;
	ld.global.u32 	%r47, [%rd25];
	add.s32 	%r48, %r47, %r12;
	st.global.u32 	[%rd25], %r48;
	add.s64 	%rd26, %rd25, %rd8;
	ld.global.u32 	%r49, [%rd26];
	add.s32 	%r50, %r49, %r12;
	st.global.u32 	[%rd26], %r50;
	add.s64 	%rd27, %rd26, %rd8;
	ld.global.u32 	%r51, [%rd27];
	add.s32 	%r52, %r51, %r12;
	st.global.u32 	[%rd27], %r52;
	add.s64 	%rd28, %rd27, %rd8;
	ld.global.u32 	%r53, [%rd28];
	add.s32 	%r54, %r53, %r12;
	st.global.u32 	[%rd28], %r54;
	add.s64 	%rd29, %rd28, %rd8;
	ld.global.u32 	%r55, [%rd29];
	add.s32 	%r56, %r55, %r12;
	st.global.u32 	[%rd29], %r56;
	add.s64 	%rd30, %rd29, %rd8;
	ld.global.u32 	%r57, [%rd30];
	add.s32 	%r58, %r57, %r12;
	st.global.u32 	[%rd30], %r58;
	add.s64 	%rd31, %rd30, %rd8;
	ld.global.u32 	%r59, [%rd31];
	add.s32 	%r60, %r59, %r12;
	st.global.u32 	[%rd31], %r60;
	add.s64 	%rd32, %rd31, %rd8;
	ld.global.u32 	%r61, [%rd32];
	add.s32 	%r62, %r61, %r12;
	st.global.u32 	[%rd32], %r62;
	add.s64 	%rd33, %rd32, %rd8;
	ld.global.u32 	%r63, [%rd33];
	add.s32 	%r64, %r63, %r12;
	st.global.u32 	[%rd33], %r64;
	add.s64 	%rd34, %rd33, %rd8;
	ld.global.u32 	%r65, [%rd34];
	add.s32 	%r66, %r65, %r12;
	st.global.u32 	[%rd34], %r66;
	add.s64 	%rd35, %rd34, %rd8;
	ld.global.u32 	%r67, [%rd35];
	add.s32 	%r68, %r67, %r12;
	st.global.u32 	[%rd35], %r68;
	add.s64 	%rd36, %rd35, %rd8;
	ld.global.u32 	%r69, [%rd36];
	add.s32 	%r70, %r69, %r12;
	st.global.u32 	[%rd36], %r70;
	add.s64 	%rd37, %rd36, %rd8;
	ld.global.u32 	%r71, [%rd37];
	add.s32 	%r72, %r71, %r12;
	st.global.u32 	[%rd37], %r72;
	add.s64 	%rd38, %rd37, %rd8;
	ld.global.u32 	%r73, [%rd38];
	add.s32 	%r74, %r73, %r12;
	st.global.u32 	[%rd38], %r74;
	add.s64 	%rd39, %rd38, %rd8;
	ld.global.u32 	%r75, [%rd39];
	add.s32 	%r76, %r75, %r12;
	st.global.u32 	[%rd39], %r76;
	add.s64 	%rd40, %rd39, %rd8;
	ld.global.u32 	%r77, [%rd40];
	add.s32 	%r78, %r77, %r12;
	st.global.u32 	[%rd40], %r78;
	add.s64 	%rd41, %rd40, %rd8;
	ld.global.u32 	%r79, [%rd41];
	add.s32 	%r80, %r79, %r12;
	st.global.u32 	[%rd41], %r80;
	add.s64 	%rd42, %rd41, %rd8;
	ld.global.u32 	%r81, [%rd42];
	add.s32 	%r82, %r81, %r12;
	st.global.u32 	[%rd42], %r82;
	add.s64 	%rd43, %rd42, %rd8;
	ld.global.u32 	%r83, [%rd43];
	add.s32 	%r84, %r83, %r12;
	st.global.u32 	[%rd43], %r84;
	add.s64 	%rd44, %rd43, %rd8;
	ld.global.u32 	%r85, [%rd44];
	add.s32 	%r86, %r85, %r12;
	st.global.u32 	[%rd44], %r86;
	add.s64 	%rd45, %rd44, %rd8;
	ld.global.u32 	%r87, [%rd45];
	add.s32 	%r88, %r87, %r12;
	st.global.u32 	[%rd45], %r88;
	add.s64 	%rd46, %rd45, %rd8;
	ld.global.u32 	%r89, [%rd46];
	add.s32 	%r90, %r89, %r12;
	st.global.u32 	[%rd46], %r90;
	add.s64 	%rd47, %rd46, %rd8;
	ld.global.u32 	%r91, [%rd47];
	add.s32 	%r92, %r91, %r12;
	st.global.u32 	[%rd47], %r92;
	add.s64 	%rd48, %rd47, %rd8;
	ld.global.u32 	%r93, [%rd48];
	add.s32 	%r94, %r93, %r12;
	st.global.u32 	[%rd48], %r94;
	add.s64 	%rd49, %rd48, %rd8;
	ld.global.u32 	%r95, [%rd49];
	add.s32 	%r96, %r95, %r12;
	st.global.u32 	[%rd49], %r96;
	add.s64 	%rd50, %rd49, %rd8;
	ld.global.u32 	%r97, [%rd50];
	add.s32 	%r98, %r97, %r12;
	st.global.u32 	[%rd50], %r98;
	add.s64 	%rd51, %rd50, %rd8;
	ld.global.u32 	%r99, [%rd51];
	add.s32 	%r100, %r99, %r12;
	st.global.u32 	[%rd51], %r100;
	add.s64 	%rd52, %rd51, %rd8;
	ld.global.u32 	%r101, [%rd52];
	add.s32 	%r102, %r101, %r12;
	st.global.u32 	[%rd52], %r102;
	add.s64 	%rd53, %rd52, %rd8;
	ld.global.u32 	%r103, [%rd53];
	add.s32 	%r104, %r103, %r12;
	st.global.u32 	[%rd53], %r104;
	add.s64 	%rd54, %rd53, %rd8;
	ld.global.u32 	%r105, [%rd54];
	add.s32 	%r106, %r105, %r12;
	st.global.u32 	[%rd54], %r106;
	add.s64 	%rd55, %rd54, %rd8;
	ld.global.u32 	%r107, [%rd55];
	add.s32 	%r108, %r107, %r12;
	st.global.u32 	[%rd55], %r108;
	add.s64 	%rd56, %rd55, %rd8;
	ld.global.u32 	%r109, [%rd56];
	add.s32 	%r110, %r109, %r12;
	st.global.u32 	[%rd56], %r110;
	add.s64 	%rd57, %rd56, %rd8;
	ld.global.u32 	%r111, [%rd57];
	add.s32 	%r112, %r111, %r12;
	st.global.u32 	[%rd57], %r112;
	add.s64 	%rd58, %rd57, %rd8;
	ld.global.u32 	%r113, [%rd58];
	add.s32 	%r114, %r113, %r12;
	st.global.u32 	[%rd58], %r114;
	add.s64 	%rd59, %rd58, %rd8;
	ld.global.u32 	%r115, [%rd59];
	add.s32 	%r116, %r115, %r12;
	st.global.u32 	[%rd59], %r116;
	add.s64 	%rd60, %rd59, %rd8;
	ld.global.u32 	%r117, [%rd60];
	add.s32 	%r118, %r117, %r12;
	st.global.u32 	[%rd60], %r118;
	add.s64 	%rd61, %rd60, %rd8;
	ld.global.u32 	%r119, [%rd61];
	add.s32 	%r120, %r119, %r12;
	st.global.u32 	[%rd61], %r120;
	add.s64 	%rd62, %rd61, %rd8;
	ld.global.u32 	%r121, [%rd62];
	add.s32 	%r122, %r121, %r12;
	st.global.u32 	[%rd62], %r122;
	add.s64 	%rd63, %rd62, %rd8;
	ld.global.u32 	%r123, [%rd63];
	add.s32 	%r124, %r123, %r12;
	st.global.u32 	[%rd63], %r124;
	add.s64 	%rd64, %rd63, %rd8;
	ld.global.u32 	%r125, [%rd64];
	add.s32 	%r126, %r125, %r12;
	st.global.u32 	[%rd64], %r126;
	add.s64 	%rd65, %rd64, %rd8;
	ld.global.u32 	%r127, [%rd65];
	add.s32 	%r128, %r127, %r12;
	st.global.u32 	[%rd65], %r128;
	add.s64 	%rd66, %rd65, %rd8;
	ld.global.u32 	%r129, [%rd66];
	add.s32 	%r130, %r129, %r12;
	st.global.u32 	[%rd66], %r130;
	add.s64 	%rd67, %rd66, %rd8;
	ld.global.u32 	%r131, [%rd67];
	add.s32 	%r132, %r131, %r12;
	st.global.u32 	[%rd67], %r132;
	add.s64 	%rd68, %rd67, %rd8;
	ld.global.u32 	%r133, [%rd68];
	add.s32 	%r134, %r133, %r12;
	st.global.u32 	[%rd68], %r134;
	add.s64 	%rd69, %rd68, %rd8;
	ld.global.u32 	%r135, [%rd69];
	add.s32 	%r136, %r135, %r12;
	st.global.u32 	[%rd69], %r136;
	add.s64 	%rd70, %rd69, %rd8;
	ld.global.u32 	%r137, [%rd70];
	add.s32 	%r138, %r137, %r12;
	st.global.u32 	[%rd70], %r138;
	add.s64 	%rd71, %rd70, %rd8;
	ld.global.u32 	%r139, [%rd71];
	add.s32 	%r140, %r139, %r12;
	st.global.u32 	[%rd71], %r140;
	add.s64 	%rd72, %rd71, %rd8;
	ld.global.u32 	%r141, [%rd72];
	add.s32 	%r142, %r141, %r12;
	st.global.u32 	[%rd72], %r142;
	add.s64 	%rd73, %rd72, %rd8;
	ld.global.u32 	%r143, [%rd73];
	add.s32 	%r144, %r143, %r12;
	st.global.u32 	[%rd73], %r144;
	add.s64 	%rd74, %rd73, %rd8;
	ld.global.u32 	%r145, [%rd74];
	add.s32 	%r146, %r145, %r12;
	st.global.u32 	[%rd74], %r146;
	add.s64 	%rd75, %rd74, %rd8;
	ld.global.u32 	%r147, [%rd75];
	add.s32 	%r148, %r147, %r12;
	st.global.u32 	[%rd75], %r148;
	add.s64 	%rd76, %rd75, %rd8;
	ld.global.u32 	%r149, [%rd76];
	add.s32 	%r150, %r149, %r12;
	st.global.u32 	[%rd76], %r150;
	add.s64 	%rd77, %rd76, %rd8;
	ld.global.u32 	%r151, [%rd77];
	add.s32 	%r152, %r151, %r12;
	st.global.u32 	[%rd77], %r152;
	add.s64 	%rd78, %rd77, %rd8;
	ld.global.u32 	%r153, [%rd78];
	add.s32 	%r154, %r153, %r12;
	st.global.u32 	[%rd78], %r154;
	add.s64 	%rd79, %rd78, %rd8;
	ld.global.u32 	%r155, [%rd79];
	add.s32 	%r156, %r155, %r12;
	st.global.u32 	[%rd79], %r156;
	add.s64 	%rd80, %rd79, %rd8;
	ld.global.u32 	%r157, [%rd80];
	add.s32 	%r158, %r157, %r12;
	st.global.u32 	[%rd80], %r158;
	add.s64 	%rd81, %rd80, %rd8;
	ld.global.u32 	%r159, [%rd81];
	add.s32 	%r160, %r159, %r12;
	st.global.u32 	[%rd81], %r160;
	add.s64 	%rd82, %rd81, %rd8;
	ld.global.u32 	%r161, [%rd82];
	add.s32 	%r162, %r161, %r12;
	st.global.u32 	[%rd82], %r162;
	add.s64 	%rd83, %rd82, %rd8;
	ld.global.u32 	%r163, [%rd83];
	add.s32 	%r164, %r163, %r12;
	st.global.u32 	[%rd83], %r164;
	add.s64 	%rd84, %rd83, %rd8;
	ld.global.u32 	%r165, [%rd84];
	add.s32 	%r166, %r165, %r12;
	st.global.u32 	[%rd84], %r166;
	add.s64 	%rd85, %rd84, %rd8;
	ld.global.u32 	%r167, [%rd85];
	add.s32 	%r168, %r167, %r12;
	st.global.u32 	[%rd85], %r168;
	add.s64 	%rd86, %rd85, %rd8;
	ld.global.u32 	%r169, [%rd86];
	add.s32 	%r170, %r169, %r12;
	st.global.u32 	[%rd86], %r170;
	add.s64 	%rd87, %rd86, %rd8;
	ld.global.u32 	%r171, [%rd87];
	add.s32 	%r172, %r171, %r12;
	st.global.u32 	[%rd87], %r172;
	add.s64 	%rd88, %rd87, %rd8;
	ld.global.u32 	%r173, [%rd88];
	add.s32 	%r174, %r173, %r12;
	st.global.u32 	[%rd88], %r174;
	add.s64 	%rd89, %rd88, %rd8;
	ld.global.u32 	%r175, [%rd89];
	add.s32 	%r176, %r175, %r12;
	st.global.u32 	[%rd89], %r176;
	add.s64 	%rd90, %rd89, %rd8;
	ld.global.u32 	%r177, [%rd90];
	add.s32 	%r178, %r177, %r12;
	st.global.u32 	[%rd90], %r178;
	add.s64 	%rd91, %rd90, %rd8;
	ld.global.u32 	%r179, [%rd91];
	add.s32 	%r180, %r179, %r12;
	st.global.u32 	[%rd91], %r180;
	add.s64 	%rd92, %rd91, %rd8;
	ld.global.u32 	%r181, [%rd92];
	add.s32 	%r182, %r181, %r12;
	st.global.u32 	[%rd92], %r182;
	add.s64 	%rd93, %rd92, %rd8;
	ld.global.u32 	%r183, [%rd93];
	add.s32 	%r184, %r183, %r12;
	st.global.u32 	[%rd93], %r184;
	add.s64 	%rd94, %rd93, %rd8;
	ld.global.u32 	%r185, [%rd94];
	add.s32 	%r186, %r185, %r12;
	st.global.u32 	[%rd94], %r186;
	add.s64 	%rd95, %rd94, %rd8;
	ld.global.u32 	%r187, [%rd95];
	add.s32 	%r188, %r187, %r12;
	st.global.u32 	[%rd95], %r188;
	add.s64 	%rd96, %rd95, %rd8;
	ld.global.u32 	%r189, [%rd96];
	add.s32 	%r190, %r189, %r12;
	st.global.u32 	[%rd96], %r190;
	add.s64 	%rd97, %rd96, %rd8;
	ld.global.u32 	%r191, [%rd97];
	add.s32 	%r192, %r191, %r12;
	st.global.u32 	[%rd97], %r192;
	add.s64 	%rd98, %rd97, %rd8;
	ld.global.u32 	%r193, [%rd98];
	add.s32 	%r194, %r193, %r12;
	st.global.u32 	[%rd98], %r194;
	add.s64 	%rd99, %rd98, %rd8;
	ld.global.u32 	%r195, [%rd99];
	add.s32 	%r196, %r195, %r12;
	st.global.u32 	[%rd99], %r196;
	add.s64 	%rd100, %rd99, %rd8;
	ld.global.u32 	%r197, [%rd100];
	add.s32 	%r198, %r197, %r12;
	st.global.u32 	[%rd100], %r198;
	add.s64 	%rd101, %rd100, %rd8;
	ld.global.u32 	%r199, [%rd101];
	add.s32 	%r200, %r199, %r12;
	st.global.u32 	[%rd101], %r200;
	add.s64 	%rd102, %rd101, %rd8;
	ld.global.u32 	%r201, [%rd102];
	add.s32 	%r202, %r201, %r12;
	st.global.u32 	[%rd102], %r202;
	add.s64 	%rd103, %rd102, %rd8;
	ld.global.u32 	%r203, [%rd103];
	add.s32 	%r204, %r203, %r12;
	st.global.u32 	[%rd103], %r204;
	add.s64 	%rd104, %rd103, %rd8;
	ld.global.u32 	%r205, [%rd104];
	add.s32 	%r206, %r205, %r12;
	st.global.u32 	[%rd104], %r206;
	add.s64 	%rd105, %rd104, %rd8;
	ld.global.u32 	%r207, [%rd105];
	add.s32 	%r208, %r207, %r12;
	st.global.u32 	[%rd105], %r208;
	add.s64 	%rd106, %rd105, %rd8;
	ld.global.u32 	%r209, [%rd106];
	add.s32 	%r210, %r209, %r12;
	st.global.u32 	[%rd106], %r210;
	add.s64 	%rd107, %rd106, %rd8;
	ld.global.u32 	%r211, [%rd107];
	add.s32 	%r212, %r211, %r12;
	st.global.u32 	[%rd107], %r212;
	add.s64 	%rd108, %rd107, %rd8;
	ld.global.u32 	%r213, [%rd108];
	add.s32 	%r214, %r213, %r12;
	st.global.u32 	[%rd108], %r214;
	add.s64 	%rd109, %rd108, %rd8;
	ld.global.u32 	%r215, [%rd109];
	add.s32 	%r216, %r215, %r12;
	st.global.u32 	[%rd109], %r216;
	add.s64 	%rd110, %rd109, %rd8;
	ld.global.u32 	%r217, [%rd110];
	add.s32 	%r218, %r217, %r12;
	st.global.u32 	[%rd110], %r218;
	add.s64 	%rd111, %rd110, %rd8;
	ld.global.u32 	%r219, [%rd111];
	add.s32 	%r220, %r219, %r12;
	st.global.u32 	[%rd111], %r220;
	add.s64 	%rd112, %rd111, %rd8;
	ld.global.u32 	%r221, [%rd112];
	add.s32 	%r222, %r221, %r12;
	st.global.u32 	[%rd112], %r222;
	add.s64 	%rd113, %rd112, %rd8;
	ld.global.u32 	%r223, [%rd113];
	add.s32 	%r224, %r223, %r12;
	st.global.u32 	[%rd113], %r224;
	add.s64 	%rd114, %rd113, %rd8;
	ld.global.u32 	%r225, [%rd114];
	add.s32 	%r226, %r225, %r12;
	st.global.u32 	[%rd114], %r226;
	add.s64 	%rd115, %rd114, %rd8;
	ld.global.u32 	%r227, [%rd115];
	add.s32 	%r228, %r227, %r12;
	st.global.u32 	[%rd115], %r228;
	add.s64 	%rd116, %rd115, %rd8;
	ld.global.u32 	%r229, [%rd116];
	add.s32 	%r230, %r229, %r12;
	st.global.u32 	[%rd116], %r230;
	add.s64 	%rd117, %rd116, %rd8;
	ld.global.u32 	%r231, [%rd117];
	add.s32 	%r232, %r231, %r12;
	st.global.u32 	[%rd117], %r232;
	add.s64 	%rd118, %rd117, %rd8;
	ld.global.u32 	%r233, [%rd118];
	add.s32 	%r234, %r233, %r12;
	st.global.u32 	[%rd118], %r234;
	add.s64 	%rd119, %rd118, %rd8;
	ld.global.u32 	%r235, [%rd119];
	add.s32 	%r236, %r235, %r12;
	st.global.u32 	[%rd119], %r236;
	add.s64 	%rd120, %rd119, %rd8;
	ld.global.u32 	%r237, [%rd120];
	add.s32 	%r238, %r237, %r12;
	st.global.u32 	[%rd120], %r238;
	add.s64 	%rd121, %rd120, %rd8;
	ld.global.u32 	%r239, [%rd121];
	add.s32 	%r240, %r239, %r12;
	st.global.u32 	[%rd121], %r240;
	add.s64 	%rd122, %rd121, %rd8;
	ld.global.u32 	%r241, [%rd122];
	add.s32 	%r242, %r241, %r12;
	st.global.u32 	[%rd122], %r242;
	add.s64 	%rd123, %rd122, %rd8;
	ld.global.u32 	%r243, [%rd123];
	add.s32 	%r244, %r243, %r12;
	st.global.u32 	[%rd123], %r244;
	add.s64 	%rd124, %rd123, %rd8;
	ld.global.u32 	%r245, [%rd124];
	add.s32 	%r246, %r245, %r12;
	st.global.u32 	[%rd124], %r246;
	add.s64 	%rd125, %rd124, %rd8;
	ld.global.u32 	%r247, [%rd125];
	add.s32 	%r248, %r247, %r12;
	st.global.u32 	[%rd125], %r248;
	add.s64 	%rd126, %rd125, %rd8;
	ld.global.u32 	%r249, [%rd126];
	add.s32 	%r250, %r249, %r12;
	st.global.u32 	[%rd126], %r250;
	add.s64 	%rd127, %rd126, %rd8;
	ld.global.u32 	%r251, [%rd127];
	add.s32 	%r252, %r251, %r12;
	st.global.u32 	[%rd127], %r252;
	add.s64 	%rd128, %rd127, %rd8;
	ld.global.u32 	%r253, [%rd128];
	add.s32 	%r254, %r253, %r12;
	st.global.u32 	[%rd128], %r254;
	add.s64 	%rd129, %rd128, %rd8;
	ld.global.u32 	%r255, [%rd129];
	add.s32 	%r256, %r255, %r12;
	st.global.u32 	[%rd129], %r256;
	add.s64 	%rd130, %rd129, %rd8;
	ld.global.u32 	%r257, [%rd130];
	add.s32 	%r258, %r257, %r12;
	st.global.u32 	[%rd130], %r258;
	add.s64 	%rd131, %rd130, %rd8;
	ld.global.u32 	%r259, [%rd131];
	add.s32 	%r260, %r259, %r12;
	st.global.u32 	[%rd131], %r260;
	add.s64 	%rd132, %rd131, %rd8;
	ld.global.u32 	%r261, [%rd132];
	add.s32 	%r262, %r261, %r12;
	st.global.u32 	[%rd132], %r262;
	add.s64 	%rd133, %rd132, %rd8;
	ld.global.u32 	%r263, [%rd133];
	add.s32 	%r264, %r263, %r12;
	st.global.u32 	[%rd133], %r264;
	add.s64 	%rd134, %rd133, %rd8;
	ld.global.u32 	%r265, [%rd134];
	add.s32 	%r266, %r265, %r12;
	st.global.u32 	[%rd134], %r266;
	add.s64 	%rd135, %rd134, %rd8;
	ld.global.u32 	%r267, [%rd135];
	add.s32 	%r268, %r267, %r12;
	st.global.u32 	[%rd135], %r268;
	add.s64 	%rd136, %rd135, %rd8;
	ld.global.u32 	%r269, [%rd136];
	add.s32 	%r270, %r269, %r12;
	st.global.u32 	[%rd136], %r270;
	add.s64 	%rd137, %rd136, %rd8;
	ld.global.u32 	%r271, [%rd137];
	add.s32 	%r272, %r271, %r12;
	st.global.u32 	[%rd137], %r272;
	add.s64 	%rd138, %rd137, %rd8;
	ld.global.u32 	%r273, [%rd138];
	add.s32 	%r274, %r273, %r12;
	st.global.u32 	[%rd138], %r274;
	add.s64 	%rd139, %rd138, %rd8;
	ld.global.u32 	%r275, [%rd139];
	add.s32 	%r276, %r275, %r12;
	st.global.u32 	[%rd139], %r276;
	add.s64 	%rd140, %rd139, %rd8;
	ld.global.u32 	%r277, [%rd140];
	add.s32 	%r278, %r277, %r12;
	st.global.u32 	[%rd140], %r278;
	add.s64 	%rd141, %rd140, %rd8;
	ld.global.u32 	%r279, [%rd141];
	add.s32 	%r280, %r279, %r12;
	st.global.u32 	[%rd141], %r280;
	add.s64 	%rd142, %rd141, %rd8;
	ld.global.u32 	%r281, [%rd142];
	add.s32 	%r282, %r281, %r12;
	st.global.u32 	[%rd142], %r282;
	add.s64 	%rd143, %rd142, %rd8;
	ld.global.u32 	%r283, [%rd143];
	add.s32 	%r284, %r283, %r12;
	st.global.u32 	[%rd143], %r284;
	add.s64 	%rd144, %rd143, %rd8;
	ld.global.u32 	%r285, [%rd144];
	add.s32 	%r286, %r285, %r12;
	st.global.u32 	[%rd144], %r286;
	add.s64 	%rd145, %rd144, %rd8;
	ld.global.u32 	%r287, [%rd145];
	add.s32 	%r288, %r287, %r12;
	st.global.u32 	[%rd145], %r288;
	add.s64 	%rd146, %rd145, %rd8;
	ld.global.u32 	%r289, [%rd146];
	add.s32 	%r290, %r289, %r12;
	st.global.u32 	[%rd146], %r290;
	add.s64 	%rd147, %rd146, %rd8;
	ld.global.u32 	%r291, [%rd147];
	add.s32 	%r292, %r291, %r12;
	st.global.u32 	[%rd147], %r292;
	add.s64 	%rd148, %rd147, %rd8;
	ld.global.u32 	%r293, [%rd148];
	add.s32 	%r294, %r293, %r12;
	st.global.u32 	[%rd148], %r294;
	add.s64 	%rd149, %rd148, %rd8;
	ld.global.u32 	%r295, [%rd149];
	add.s32 	%r296, %r295, %r12;
	st.global.u32 	[%rd149], %r296;
	add.s64 	%rd150, %rd149, %rd8;
	ld.global.u32 	%r297, [%rd150];
	add.s32 	%r298, %r297, %r12;
	st.global.u32 	[%rd150], %r298;
	add.s64 	%rd151, %rd150, %rd8;
	ld.global.u32 	%r299, [%rd151];
	add.s32 	%r300, %r299, %r12;
	st.global.u32 	[%rd151], %r300;
	add.s64 	%rd152, %rd151, %rd8;
	ld.global.u32 	%r301, [%rd152];
	add.s32 	%r302, %r301, %r12;
	st.global.u32 	[%rd152], %r302;
	add.s64 	%rd153, %rd152, %rd8;
	ld.global.u32 	%r303, [%rd153];
	add.s32 	%r304, %r303, %r12;
	st.global.u32 	[%rd153], %r304;
	add.s64 	%rd154, %rd153, %rd8;
	ld.global.u32 	%r305, [%rd154];
	add.s32 	%r306, %r305, %r12;
	st.global.u32 	[%rd154], %r306;
	add.s64 	%rd155, %rd154, %rd8;
	ld.global.u32 	%r307, [%rd155];
	add.s32 	%r308, %r307, %r12;
	st.global.u32 	[%rd155], %r308;
	add.s64 	%rd156, %rd155, %rd8;
	ld.global.u32 	%r309, [%rd156];
	add.s32 	%r310, %r309, %r12;
	st.global.u32 	[%rd156], %r310;
	add.s64 	%rd157, %rd156, %rd8;
	ld.global.u32 	%r311, [%rd157];
	add.s32 	%r312, %r311, %r12;
	st.global.u32 	[%rd157], %r312;
	add.s64 	%rd158, %rd157, %rd8;
	ld.global.u32 	%r313, [%rd158];
	add.s32 	%r314, %r313, %r12;
	st.global.u32 	[%rd158], %r314;
	add.s64 	%rd159, %rd158, %rd8;
	ld.global.u32 	%r315, [%rd159];
	add.s32 	%r316, %r315, %r12;
	st.global.u32 	[%rd159], %r316;
	add.s64 	%rd160, %rd159, %rd8;
	ld.global.u32 	%r317, [%rd160];
	add.s32 	%r318, %r317, %r12;
	st.global.u32 	[%rd160], %r318;
	add.s64 	%rd161, %rd160, %rd8;
	ld.global.u32 	%r319, [%rd161];
	add.s32 	%r320, %r319, %r12;
	st.global.u32 	[%rd161], %r320;
	add.s64 	%rd162, %rd161, %rd8;
	ld.global.u32 	%r321, [%rd162];
	add.s32 	%r322, %r321, %r12;
	st.global.u32 	[%rd162], %r322;
	add.s64 	%rd163, %rd162, %rd8;
	ld.global.u32 	%r323, [%rd163];
	add.s32 	%r324, %r323, %r12;
	st.global.u32 	[%rd163], %r324;
	add.s64 	%rd164, %rd163, %rd8;
	ld.global.u32 	%r325, [%rd164];
	add.s32 	%r326, %r325, %r12;
	st.global.u32 	[%rd164], %r326;
	add.s64 	%rd165, %rd164, %rd8;
	ld.global.u32 	%r327, [%rd165];
	add.s32 	%r328, %r327, %r12;
	st.global.u32 	[%rd165], %r328;
	add.s64 	%rd166, %rd165, %rd8;
	ld.global.u32 	%r329, [%rd166];
	add.s32 	%r330, %r329, %r12;
	st.global.u32 	[%rd166], %r330;
	add.s64 	%rd167, %rd166, %rd8;
	ld.global.u32 	%r331, [%rd167];
	add.s32 	%r332, %r331, %r12;
	st.global.u32 	[%rd167], %r332;
	add.s64 	%rd168, %rd167, %rd8;
	ld.global.u32 	%r333, [%rd168];
	add.s32 	%r334, %r333, %r12;
	st.global.u32 	[%rd168], %r334;
	add.s64 	%rd169, %rd168, %rd8;
	ld.global.u32 	%r335, [%rd169];
	add.s32 	%r336, %r335, %r12;
	st.global.u32 	[%rd169], %r336;
	add.s64 	%rd170, %rd169, %rd8;
	ld.global.u32 	%r337, [%rd170];
	add.s32 	%r338, %r337, %r12;
	st.global.u32 	[%rd170], %r338;
	add.s64 	%rd171, %rd170, %rd8;
	ld.global.u32 	%r339, [%rd171];
	add.s32 	%r340, %r339, %r12;
	st.global.u32 	[%rd171], %r340;
	add.s64 	%rd172, %rd171, %rd8;
	ld.global.u32 	%r341, [%rd172];
	add.s32 	%r342, %r341, %r12;
	st.global.u32 	[%rd172], %r342;
	add.s64 	%rd173, %rd172, %rd8;
	ld.global.u32 	%r343, [%rd173];
	add.s32 	%r344, %r343, %r12;
	st.global.u32 	[%rd173], %r344;
	add.s64 	%rd174, %rd173, %rd8;
	ld.global.u32 	%r345, [%rd174];
	add.s32 	%r346, %r345, %r12;
	st.global.u32 	[%rd174], %r346;
	add.s64 	%rd175, %rd174, %rd8;
	ld.global.u32 	%r347, [%rd175];
	add.s32 	%r348, %r347, %r12;
	st.global.u32 	[%rd175], %r348;
	add.s64 	%rd176, %rd175, %rd8;
	ld.global.u32 	%r349, [%rd176];
	add.s32 	%r350, %r349, %r12;
	st.global.u32 	[%rd176], %r350;
	add.s64 	%rd177, %rd176, %rd8;
	ld.global.u32 	%r351, [%rd177];
	add.s32 	%r352, %r351, %r12;
	st.global.u32 	[%rd177], %r352;
	add.s64 	%rd178, %rd177, %rd8;
	ld.global.u32 	%r353, [%rd178];
	add.s32 	%r354, %r353, %r12;
	st.global.u32 	[%rd178], %r354;
	add.s64 	%rd179, %rd178, %rd8;
	ld.global.u32 	%r355, [%rd179];
	add.s32 	%r356, %r355, %r12;
	st.global.u32 	[%rd179], %r356;
	add.s64 	%rd180, %rd179, %rd8;
	ld.global.u32 	%r357, [%rd180];
	add.s32 	%r358, %r357, %r12;
	st.global.u32 	[%rd180], %r358;
	add.s64 	%rd181, %rd180, %rd8;
	ld.global.u32 	%r359, [%rd181];
	add.s32 	%r360, %r359, %r12;
	st.global.u32 	[%rd181], %r360;
	add.s64 	%rd182, %rd181, %rd8;
	ld.global.u32 	%r361, [%rd182];
	add.s32 	%r362, %r361, %r12;
	st.global.u32 	[%rd182], %r362;
	add.s64 	%rd183, %rd182, %rd8;
	ld.global.u32 	%r363, [%rd183];
	add.s32 	%r364, %r363, %r12;
	st.global.u32 	[%rd183], %r364;
	add.s64 	%rd184, %rd183, %rd8;
	ld.global.u32 	%r365, [%rd184];
	add.s32 	%r366, %r365, %r12;
	st.global.u32 	[%rd184], %r366;
	add.s64 	%rd185, %rd184, %rd8;
	ld.global.u32 	%r367, [%rd185];
	add.s32 	%r368, %r367, %r12;
	st.global.u32 	[%rd185], %r368;
	add.s64 	%rd186, %rd185, %rd8;
	ld.global.u32 	%r369, [%rd186];
	add.s32 	%r370, %r369, %r12;
	st.global.u32 	[%rd186], %r370;
	add.s64 	%rd187, %rd186, %rd8;
	ld.global.u32 	%r371, [%rd187];
	add.s32 	%r372, %r371, %r12;
	st.global.u32 	[%rd187], %r372;
	add.s64 	%rd188, %rd187, %rd8;
	ld.global.u32 	%r373, [%rd188];
	add.s32 	%r374, %r373, %r12;
	st.global.u32 	[%rd188], %r374;
	add.s64 	%rd189, %rd188, %rd8;
	ld.global.u32 	%r375, [%rd189];
	add.s32 	%r376, %r375, %r12;
	st.global.u32 	[%rd189], %r376;
	add.s64 	%rd190, %rd189, %rd8;
	ld.global.u32 	%r377, [%rd190];
	add.s32 	%r378, %r377, %r12;
	st.global.u32 	[%rd190], %r378;
	add.s64 	%rd191, %rd190, %rd8;
	ld.global.u32 	%r379, [%rd191];
	add.s32 	%r380, %r379, %r12;
	st.global.u32 	[%rd191], %r380;
	add.s64 	%rd192, %rd191, %rd8;
	ld.global.u32 	%r381, [%rd192];
	add.s32 	%r382, %r381, %r12;
	st.global.u32 	[%rd192], %r382;
	add.s64 	%rd193, %rd192, %rd8;
	ld.global.u32 	%r383, [%rd193];
	add.s32 	%r384, %r383, %r12;
	st.global.u32 	[%rd193], %r384;
	add.s64 	%rd194, %rd193, %rd8;
	ld.global.u32 	%r385, [%rd194];
	add.s32 	%r386, %r385, %r12;
	st.global.u32 	[%rd194], %r386;
	add.s64 	%rd195, %rd194, %rd8;
	ld.global.u32 	%r387, [%rd195];
	add.s32 	%r388, %r387, %r12;
	st.global.u32 	[%rd195], %r388;
	add.s64 	%rd196, %rd195, %rd8;
	ld.global.u32 	%r389, [%rd196];
	add.s32 	%r390, %r389, %r12;
	st.global.u32 	[%rd196], %r390;
	add.s64 	%rd197, %rd196, %rd8;
	ld.global.u32 	%r391, [%rd197];
	add.s32 	%r392, %r391, %r12;
	st.global.u32 	[%rd197], %r392;
	add.s64 	%rd198, %rd197, %rd8;
	ld.global.u32 	%r393, [%rd198];
	add.s32 	%r394, %r393, %r12;
	st.global.u32 	[%rd198], %r394;
	add.s64 	%rd199, %rd198, %rd8;
	ld.global.u32 	%r395, [%rd199];
	add.s32 	%r396, %r395, %r12;
	st.global.u32 	[%rd199], %r396;
	add.s64 	%rd200, %rd199, %rd8;
	ld.global.u32 	%r397, [%rd200];
	add.s32 	%r398, %r397, %r12;
	st.global.u32 	[%rd200], %r398;
	add.s64 	%rd201, %rd200, %rd8;
	ld.global.u32 	%r399, [%rd201];
	add.s32 	%r400, %r399, %r12;
	st.global.u32 	[%rd201], %r400;
	add.s64 	%rd202, %rd201, %rd8;
	ld.global.u32 	%r401, [%rd202];
	add.s32 	%r402, %r401, %r12;
	st.global.u32 	[%rd202], %r402;
	add.s64 	%rd203, %rd202, %rd8;
	ld.global.u32 	%r403, [%rd203];
	add.s32 	%r404, %r403, %r12;
	st.global.u32 	[%rd203], %r404;
	add.s64 	%rd204, %rd203, %rd8;
	ld.global.u32 	%r405, [%rd204];
	add.s32 	%r406, %r405, %r12;
	st.global.u32 	[%rd204], %r406;
	add.s64 	%rd205, %rd204, %rd8;
	ld.global.u32 	%r407, [%rd205];
	add.s32 	%r408, %r407, %r12;
	st.global.u32 	[%rd205], %r408;
	add.s64 	%rd206, %rd205, %rd8;
	ld.global.u32 	%r409, [%rd206];
	add.s32 	%r410, %r409, %r12;
	st.global.u32 	[%rd206], %r410;
	add.s64 	%rd207, %rd206, %rd8;
	ld.global.u32 	%r411, [%rd207];
	add.s32 	%r412, %r411, %r12;
	st.global.u32 	[%rd207], %r412;
	add.s64 	%rd208, %rd207, %rd8;
	ld.global.u32 	%r413, [%rd208];
	add.s32 	%r414, %r413, %r12;
	st.global.u32 	[%rd208], %r414;
	add.s64 	%rd209, %rd208, %rd8;
	ld.global.u32 	%r415, [%rd209];
	add.s32 	%r416, %r415, %r12;
	st.global.u32 	[%rd209], %r416;
	add.s64 	%rd210, %rd209, %rd8;
	ld.global.u32 	%r417, [%rd210];
	add.s32 	%r418, %r417, %r12;
	st.global.u32 	[%rd210], %r418;
	add.s64 	%rd211, %rd210, %rd8;
	ld.global.u32 	%r419, [%rd211];
	add.s32 	%r420, %r419, %r12;
	st.global.u32 	[%rd211], %r420;
	add.s64 	%rd212, %rd211, %rd8;
	ld.global.u32 	%r421, [%rd212];
	add.s32 	%r422, %r421, %r12;
	st.global.u32 	[%rd212], %r422;
	add.s64 	%rd213, %rd212, %rd8;
	ld.global.u32 	%r423, [%rd213];
	add.s32 	%r424, %r423, %r12;
	st.global.u32 	[%rd213], %r424;
	add.s64 	%rd214, %rd213, %rd8;
	ld.global.u32 	%r425, [%rd214];
	add.s32 	%r426, %r425, %r12;
	st.global.u32 	[%rd214], %r426;
	add.s64 	%rd215, %rd214, %rd8;
	ld.global.u32 	%r427, [%rd215];
	add.s32 	%r428, %r427, %r12;
	st.global.u32 	[%rd215], %r428;
	add.s64 	%rd216, %rd215, %rd8;
	ld.global.u32 	%r429, [%rd216];
	add.s32 	%r430, %r429, %r12;
	st.global.u32 	[%rd216], %r430;
	add.s64 	%rd217, %rd216, %rd8;
	ld.global.u32 	%r431, [%rd217];
	add.s32 	%r432, %r431, %r12;
	st.global.u32 	[%rd217], %r432;
	add.s64 	%rd218, %rd217, %rd8;
	ld.global.u32 	%r433, [%rd218];
	add.s32 	%r434, %r433, %r12;
	st.global.u32 	[%rd218], %r434;
	add.s64 	%rd219, %rd218, %rd8;
	ld.global.u32 	%r435, [%rd219];
	add.s32 	%r436, %r435, %r12;
	st.global.u32 	[%rd219], %r436;
	add.s64 	%rd220, %rd219, %rd8;
	ld.global.u32 	%r437, [%rd220];
	add.s32 	%r438, %r437, %r12;
	st.global.u32 	[%rd220], %r438;
	add.s64 	%rd221, %rd220, %rd8;
	ld.global.u32 	%r439, [%rd221];
	add.s32 	%r440, %r439, %r12;
	st.global.u32 	[%rd221], %r440;
	add.s64 	%rd222, %rd221, %rd8;
	ld.global.u32 	%r441, [%rd222];
	add.s32 	%r442, %r441, %r12;
	st.global.u32 	[%rd222], %r442;
	add.s64 	%rd223, %rd222, %rd8;
	ld.global.u32 	%r443, [%rd223];
	add.s32 	%r444, %r443, %r12;
	st.global.u32 	[%rd223], %r444;
	add.s64 	%rd224, %rd223, %rd8;
	ld.global.u32 	%r445, [%rd224];
	add.s32 	%r446, %r445, %r12;
	st.global.u32 	[%rd224], %r446;
	add.s64 	%rd225, %rd224, %rd8;
	ld.global.u32 	%r447, [%rd225];
	add.s32 	%r448, %r447, %r12;
	st.global.u32 	[%rd225], %r448;
	add.s64 	%rd226, %rd225, %rd8;
	ld.global.u32 	%r449, [%rd226];
	add.s32 	%r450, %r449, %r12;
	st.global.u32 	[%rd226], %r450;
	add.s64 	%rd227, %rd226, %rd8;
	ld.global.u32 	%r451, [%rd227];
	add.s32 	%r452, %r451, %r12;
	st.global.u32 	[%rd227], %r452;
	add.s64 	%rd228, %rd227, %rd8;
	ld.global.u32 	%r453, [%rd228];
	add.s32 	%r454, %r453, %r12;
	st.global.u32 	[%rd228], %r454;
	add.s64 	%rd229, %rd228, %rd8;
	ld.global.u32 	%r455, [%rd229];
	add.s32 	%r456, %r455, %r12;
	st.global.u32 	[%rd229], %r456;
	add.s64 	%rd230, %rd229, %rd8;
	ld.global.u32 	%r457, [%rd230];
	add.s32 	%r458, %r457, %r12;
	st.global.u32 	[%rd230], %r458;
	add.s64 	%rd231, %rd230, %rd8;
	ld.global.u32 	%r459, [%rd231];
	add.s32 	%r460, %r459, %r12;
	st.global.u32 	[%rd231], %r460;
	add.s64 	%rd232, %rd231, %rd8;
	ld.global.u32 	%r461, [%rd232];
	add.s32 	%r462, %r461, %r12;
	st.global.u32 	[%rd232], %r462;
	add.s64 	%rd233, %rd232, %rd8;
	ld.global.u32 	%r463, [%rd233];
	add.s32 	%r464, %r463, %r12;
	st.global.u32 	[%rd233], %r464;
	add.s64 	%rd234, %rd233, %rd8;
	ld.global.u32 	%r465, [%rd234];
	add.s32 	%r466, %r465, %r12;
	st.global.u32 	[%rd234], %r466;
	add.s64 	%rd235, %rd234, %rd8;
	ld.global.u32 	%r467, [%rd235];
	add.s32 	%r468, %r467, %r12;
	st.global.u32 	[%rd235], %r468;
	add.s64 	%rd236, %rd235, %rd8;
	ld.global.u32 	%r469, [%rd236];
	add.s32 	%r470, %r469, %r12;
	st.global.u32 	[%rd236], %r470;
	add.s64 	%rd237, %rd236, %rd8;
	ld.global.u32 	%r471, [%rd237];
	add.s32 	%r472, %r471, %r12;
	st.global.u32 	[%rd237], %r472;
	add.s64 	%rd238, %rd237, %rd8;
	ld.global.u32 	%r473, [%rd238];
	add.s32 	%r474, %r473, %r12;
	st.global.u32 	[%rd238], %r474;
	add.s64 	%rd239, %rd238, %rd8;
	ld.global.u32 	%r475, [%rd239];
	add.s32 	%r476, %r475, %r12;
	st.global.u32 	[%rd239], %r476;
	add.s64 	%rd240, %rd239, %rd8;
	ld.global.u32 	%r477, [%rd240];
	add.s32 	%r478, %r477, %r12;
	st.global.u32 	[%rd240], %r478;
	add.s64 	%rd241, %rd240, %rd8;
	ld.global.u32 	%r479, [%rd241];
	add.s32 	%r480, %r479, %r12;
	st.global.u32 	[%rd241], %r480;
	add.s64 	%rd242, %rd241, %rd8;
	ld.global.u32 	%r481, [%rd242];
	add.s32 	%r482, %r481, %r12;
	st.global.u32 	[%rd242], %r482;
	add.s64 	%rd243, %rd242, %rd8;
	ld.global.u32 	%r483, [%rd243];
	add.s32 	%r484, %r483, %r12;
	st.global.u32 	[%rd243], %r484;
	add.s64 	%rd244, %rd243, %rd8;
	ld.global.u32 	%r485, [%rd244];
	add.s32 	%r486, %r485, %r12;
	st.global.u32 	[%rd244], %r486;
	add.s64 	%rd245, %rd244, %rd8;
	ld.global.u32 	%r487, [%rd245];
	add.s32 	%r488, %r487, %r12;
	st.global.u32 	[%rd245], %r488;
	add.s64 	%rd246, %rd245, %rd8;
	ld.global.u32 	%r489, [%rd246];
	add.s32 	%r490, %r489, %r12;
	st.global.u32 	[%rd246], %r490;
	add.s64 	%rd247, %rd246, %rd8;
	ld.global.u32 	%r491, [%rd247];
	add.s32 	%r492, %r491, %r12;
	st.global.u32 	[%rd247], %r492;
	add.s64 	%rd248, %rd247, %rd8;
	ld.global.u32 	%r493, [%rd248];
	add.s32 	%r494, %r493, %r12;
	st.global.u32 	[%rd248], %r494;
	add.s64 	%rd249, %rd248, %rd8;
	ld.global.u32 	%r495, [%rd249];
	add.s32 	%r496, %r495, %r12;
	st.global.u32 	[%rd249], %r496;
	add.s64 	%rd250, %rd249, %rd8;
	ld.global.u32 	%r497, [%rd250];
	add.s32 	%r498, %r497, %r12;
	st.global.u32 	[%rd250], %r498;
	add.s64 	%rd251, %rd250, %rd8;
	ld.global.u32 	%r499, [%rd251];
	add.s32 	%r500, %r499, %r12;
	st.global.u32 	[%rd251], %r500;
	add.s64 	%rd252, %rd251, %rd8;
	ld.global.u32 	%r501, [%rd252];
	add.s32 	%r502, %r501, %r12;
	st.global.u32 	[%rd252], %r502;
	add.s64 	%rd253, %rd252, %rd8;
	ld.global.u32 	%r503, [%rd253];
	add.s32 	%r504, %r503, %r12;
	st.global.u32 	[%rd253], %r504;
	add.s64 	%rd254, %rd253, %rd8;
	ld.global.u32 	%r505, [%rd254];
	add.s32 	%r506, %r505, %r12;
	st.global.u32 	[%rd254], %r506;
	add.s64 	%rd255, %rd254, %rd8;
	ld.global.u32 	%r507, [%rd255];
	add.s32 	%r508, %r507, %r12;
	st.global.u32 	[%rd255], %r508;
	add.s64 	%rd256, %rd255, %rd8;
	ld.global.u32 	%r509, [%rd256];
	add.s32 	%r510, %r509, %r12;
	st.global.u32 	[%rd256], %r510;
	add.s64 	%rd257, %rd256, %rd8;
	ld.global.u32 	%r511, [%rd257];
	add.s32 	%r512, %r511, %r12;
	st.global.u32 	[%rd257], %r512;
	add.s64 	%rd258, %rd257, %rd8;
	ld.global.u32 	%r513, [%rd258];
	add.s32 	%r514, %r513, %r12;
	st.global.u32 	[%rd258], %r514;
	add.s64 	%rd259, %rd258, %rd8;
	ld.global.u32 	%r515, [%rd259];
	add.s32 	%r516, %r515, %r12;
	st.global.u32 	[%rd259], %r516;
	add.s64 	%rd260, %rd259, %rd8;
	ld.global.u32 	%r517, [%rd260];
	add.s32 	%r518, %r517, %r12;
	st.global.u32 	[%rd260], %r518;
	add.s64 	%rd261, %rd260, %rd8;
	ld.global.u32 	%r519, [%rd261];
	add.s32 	%r520, %r519, %r12;
	st.global.u32 	[%rd261], %r520;
	add.s64 	%rd262, %rd261, %rd8;
	ld.global.u32 	%r521, [%rd262];
	add.s32 	%r522, %r521, %r12;
	st.global.u32 	[%rd262], %r522;
	add.s64 	%rd263, %rd262, %rd8;
	ld.global.u32 	%r523, [%rd263];
	add.s32 	%r524, %r523, %r12;
	st.global.u32 	[%rd263], %r524;
	ret;

}


// ===== COMPILED SASS (sm_100) =====

	.target	sm_100

	.elftype	@"ET_EXEC"


//--------------------- .note.nv.tkinfo           --------------------------
	.section	.note.nv.tkinfo,"",@"SHT_NOTE"
	.sectionflags	@"SHF_NOTE_NV_TKINFO"
	.tkinfo
        /*0018*/ 	.word	0x00000002
        /*0030*/ 	.string	""
        /*0030*/ 	.string	"ptxas"
        /*0030*/ 	.string	"Cuda compilation tools, release 13.0, V13.0.88"
        /*0030*/ 	.string	"Build cuda_13.0.r13.0/compiler.36424714_0"
        /*0030*/ 	.string	"-arch sm_100 -m 64 "



//--------------------- .note.nv.cuinfo           --------------------------
	.section	.note.nv.cuinfo,"",@"SHT_NOTE"
	.sectionflags	@"SHF_NOTE_NV_CUINFO"
        /*0018*/ 	.short	0x0002
        /*001a*/ 	.short	0x0064
        /*001c*/ 	.short	0x0082
	.zero		2


//--------------------- .nv.info                  --------------------------
	.section	.nv.info,"",@"SHT_CUDA_INFO"
	.align	4


	//----- nvinfo : EIATTR_REGCOUNT
	.align		4
        /*0000*/ 	.byte	0x04, 0x2f
        /*0002*/ 	.short	(.L_2 - .L_1)
	.align		4
.L_1:
        /*0004*/ 	.word	index@(_Z10firstStagePiS_ii)
        /*0008*/ 	.word	0x00000018


	//----- nvinfo : EIATTR_FRAME_SIZE
	.align		4
.L_2:
        /*000c*/ 	.byte	0x04, 0x11
        /*000e*/ 	.short	(.L_4 - .L_3)
	.align		4
.L_3:
        /*0010*/ 	.word	index@(_Z10firstStagePiS_ii)
        /*0014*/ 	.word	0x00000000


	//----- nvinfo : EIATTR_REGCOUNT
	.align		4
.L_4:
        /*0018*/ 	.byte	0x04, 0x2f
        /*001a*/ 	.short	(.L_6 - .L_5)
	.align		4
.L_5:
        /*001c*/ 	.word	index@(_Z11secondStagev)
        /*0020*/ 	.word	0x0000000a


	//----- nvinfo : EIATTR_FRAME_SIZE
	.align		4
.L_6:
        /*0024*/ 	.byte	0x04, 0x11
        /*0026*/ 	.short	(.L_8 - .L_7)
	.align		4
.L_7:
        /*0028*/ 	.word	index@(_Z11secondStagev)
        /*002c*/ 	.word	0x00000000


	//----- nvinfo : EIATTR_REGCOUNT
	.align		4
.L_8:
        /*0030*/ 	.byte	0x04, 0x2f
        /*0032*/ 	.short	(.L_10 - .L_9)
	.align		4
.L_9:
        /*0034*/ 	.word	index@(_Z10thirdStagePii)
        /*0038*/ 	.word	0x00000014


	//----- nvinfo : EIATTR_FRAME_SIZE
	.align		4
.L_10:
        /*003c*/ 	.byte	0x04, 0x11
        /*003e*/ 	.short	(.L_12 - .L_11)
	.align		4
.L_11:
        /*0040*/ 	.word	index@(_Z10thirdStagePii)
        /*0044*/ 	.word	0x00000000


	//----- nvinfo : EIATTR_MIN_STACK_SIZE
	.align		4
.L_12:
        /*0048*/ 	.byte	0x04, 0x12
        /*004a*/ 	.short	(.L_14 - .L_13)
	.align		4
.L_13:
        /*004c*/ 	.word	index@(_Z10thirdStagePii)
        /*0050*/ 	.word	0x00000000


	//----- nvinfo : EIATTR_MIN_STACK_SIZE
	.align		4
.L_14:
        /*0054*/ 	.byte	0x04, 0x12
        /*0056*/ 	.short	(.L_16 - .L_15)
	.align		4
.L_15:
        /*0058*/ 	.word	index@(_Z11secondStagev)
        /*005c*/ 	.word	0x00000000


	//----- nvinfo : EIATTR_MIN_STACK_SIZE
	.align		4
.L_16:
        /*0060*/ 	.byte	0x04, 0x12
        /*0062*/ 	.short	(.L_18 - .L_17)
	.align		4
.L_17:
        /*0064*/ 	.word	index@(_Z10firstStagePiS_ii)
        /*0068*/ 	.word	0x00000000
.L_18:


//--------------------- .nv.compat                --------------------------
	.section	.nv.compat,"",@"SHT_CUDA_COMPAT_INFO"
	.align	4
        /*0000*/ 	.byte	0x02, 0x09, 0x00, 0x00, 0x02, 0x02, 0x01, 0x00, 0x02, 0x05, 0x05, 0x00, 0x03, 0x07, 0x01, 0x01
        /*0010*/ 	.byte	0x02, 0x03, 0x00, 0x00, 0x02, 0x06, 0x01, 0x00, 0x04, 0x0b, 0x08, 0x00, 0x09, 0x00, 0x00, 0x00
        /*0020*/ 	.byte	0x00, 0x00, 0x00, 0x00


//--------------------- .nv.info._Z10thirdStagePii --------------------------
	.section	.nv.info._Z10thirdStagePii,"",@"SHT_CUDA_INFO"
	.sectionflags	@""
	.align	4


	//----- nvinfo : EIATTR_CUDA_API_VERSION
	.align		4
        /*0000*/ 	.byte	0x04, 0x37
        /*0002*/ 	.short	(.L_20 - .L_19)
.L_19:
        /*0004*/ 	.word	0x00000082


	//----- nvinfo : EIATTR_KPARAM_INFO
	.align		4
.L_20:
        /*0008*/ 	.byte	0x04, 0x17
        /*000a*/ 	.short	(.L_22 - .L_21)
.L_21:
        /*000c*/ 	.word	0x00000000
        /*0010*/ 	.short	0x0001
        /*0012*/ 	.short	0x0008
        /*0014*/ 	.byte	0x00, 0xf0, 0x11, 0x00


	//----- nvinfo : EIATTR_KPARAM_INFO
	.align		4
.L_22:
        /*0018*/ 	.byte	0x04, 0x17
        /*001a*/ 	.short	(.L_24 - .L_23)
.L_23:
        /*001c*/ 	.word	0x00000000
        /*0020*/ 	.short	0x0000
        /*0022*/ 	.short	0x0000
        /*0024*/ 	.byte	0x00, 0xf5, 0x21, 0x00


	//----- nvinfo : EIATTR_SPARSE_MMA_MASK
	.align		4
.L_24:
        /*0028*/ 	.byte	0x03, 0x50
        /*002a*/ 	.short	0x0000


	//----- nvinfo : EIATTR_MAXREG_COUNT
	.align		4
        /*002c*/ 	.byte	0x03, 0x1b
        /*002e*/ 	.short	0x00ff


	//----- nvinfo : EIATTR_MERCURY_ISA_VERSION
	.align		4
        /*0030*/ 	.byte	0x03, 0x5f
        /*0032*/ 	.short	0x0101


	//----- nvinfo : EIATTR_VRC_CTA_INIT_COUNT
	.align		4
        /*0034*/ 	.byte	0x02, 0x4a
	.zero		1
	.zero		1


	//----- nvinfo : EIATTR_EXIT_INSTR_OFFSETS
	.align		4
        /*0038*/ 	.byte	0x04, 0x1c
        /*003a*/ 	.short	(.L_26 - .L_25)


	//   ....[0]....
.L_25:
        /*003c*/ 	.word	0x000040f0


	//----- nvinfo : EIATTR_CBANK_PARAM_SIZE
	.align		4
.L_26:
        /*0040*/ 	.byte	0x03, 0x19
        /*0042*/ 	.short	0x000c


	//----- nvinfo : EIATTR_PARAM_CBANK
	.align		4
        /*0044*/ 	.byte	0x04, 0x0a
        /*0046*/ 	.short	(.L_28 - .L_27)
	.align		4
.L_27:
        /*0048*/ 	.word	index@(.nv.constant0._Z10thirdStagePii)
        /*004c*/ 	.short	0x0380
        /*004e*/ 	.short	0x000c


	//----- nvinfo : EIATTR_SW_WAR
	.align		4
.L_28:
        /*0050*/ 	.byte	0x04, 0x36
        /*0052*/ 	.short	(.L_30 - .L_29)
.L_29:
        /*0054*/ 	.word	0x00000008
.L_30:


//--------------------- .nv.info._Z11secondStagev --------------------------
	.section	.nv.info._Z11secondStagev,"",@"SHT_CUDA_INFO"
	.sectionflags	@""
	.align	4


	//----- nvinfo : EIATTR_CUDA_API_VERSION
	.align		4
        /*0000*/ 	.byte	0x04, 0x37
        /*0002*/ 	.short	(.L_32 - .L_31)
.L_31:
        /*0004*/ 	.word	0x00000082


	//----- nvinfo : EIATTR_SPARSE_MMA_MASK
	.align		4
.L_32:
        /*0008*/ 	.byte	0x03, 0x50
        /*000a*/ 	.short	0x0000


	//----- nvinfo : EIATTR_MAXREG_COUNT
	.align		4
        /*000c*/ 	.byte	0x03, 0x1b
        /*000e*/ 	.short	0x00ff


	//----- nvinfo : EIATTR_MERCURY_ISA_VERSION
	.align		4
        /*0010*/ 	.byte	0x03, 0x5f
        /*0012*/ 	.short	0x0101


	//----- nvinfo : EIATTR_VRC_CTA_INIT_COUNT
	.align		4
        /*0014*/ 	.byte	0x02, 0x4a
	.zero		1
	.zero		1


	//----- nvinfo : EIATTR_EXIT_INSTR_OFFSETS
	.align		4
        /*0018*/ 	.byte	0x04, 0x1c
        /*001a*/ 	.short	(.L_34 - .L_33)


	//   ....[0]....
.L_33:
        /*001c*/ 	.word	0x00000250


	//----- nvinfo : EIATTR_SW_WAR
	.align		4
.L_34:
        /*0020*/ 	.byte	0x04, 0x36
        /*0022*/ 	.short	(.L_36 - .L_35)
.L_35:
        /*0024*/ 	.word	0x00000008
.L_36:


//--------------------- .nv.info._Z10firstStagePiS_ii --------------------------
	.section	.nv.info._Z10firstStagePiS_ii,"",@"SHT_CUDA_INFO"
	.sectionflags	@""
	.align	4


	//----- nvinfo : EIATTR_CUDA_API_VERSION
	.align		4
        /*0000*/ 	.byte	0x04, 0x37
        /*0002*/ 	.short	(.L_38 - .L_37)
.L_37:
        /*0004*/ 	.word	0x00000082


	//----- nvinfo : EIATTR_KPARAM_INFO
	.align		4
.L_38:
        /*0008*/ 	.byte	0x04, 0x17
        /*000a*/ 	.short	(.L_40 - .L_39)
.L_39:
        /*000c*/ 	.word	0x00000000
        /*0010*/ 	.short	0x0003
        /*0012*/ 	.short	0x0014
        /*0014*/ 	.byte	0x00, 0xf0, 0x11, 0x00


	//----- nvinfo : EIATTR_KPARAM_INFO
	.align		4
.L_40:
        /*0018*/ 	.byte	0x04, 0x17
        /*001a*/ 	.short	(.L_42 - .L_41)
.L_41:
        /*001c*/ 	.word	0x00000000
        /*0020*/ 	.short	0x0002
        /*0022*/ 	.short	0x0010
        /*0024*/ 	.byte	0x00, 0xf0, 0x11, 0x00


	//----- nvinfo : EIATTR_KPARAM_INFO
	.align		4
.L_42:
        /*0028*/ 	.byte	0x04, 0x17
        /*002a*/ 	.short	(.L_44 - .L_43)
.L_43:
        /*002c*/ 	.word	0x00000000
        /*0030*/ 	.short	0x0001
        /*0032*/ 	.short	0x0008
        /*0034*/ 	.byte	0x00, 0xf5, 0x21, 0x00


	//----- nvinfo : EIATTR_KPARAM_INFO
	.align		4
.L_44:
        /*0038*/ 	.byte	0x04, 0x17
        /*003a*/ 	.short	(.L_46 - .L_45)
.L_45:
        /*003c*/ 	.word	0x00000000
        /*0040*/ 	.short	0x0000
        /*0042*/ 	.short	0x0000
        /*0044*/ 	.byte	0x00, 0xf5, 0x21, 0x00


	//----- nvinfo : EIATTR_SPARSE_MMA_MASK
	.align		4
.L_46:
        /*0048*/ 	.byte	0x03, 0x50
        /*004a*/ 	.short	0x0000


	//----- nvinfo : EIATTR_MAXREG_COUNT
	.align		4
        /*004c*/ 	.byte	0x03, 0x1b
        /*004e*/ 	.short	0x00ff


	//----- nvinfo : EIATTR_MERCURY_ISA_VERSION
	.align		4
        /*0050*/ 	.byte	0x03, 0x5f
        /*0052*/ 	.short	0x0101


	//----- nvinfo : EIATTR_VRC_CTA_INIT_COUNT
	.align		4
        /*0054*/ 	.byte	0x02, 0x4a
	.zero		1
	.zero		1


	//----- nvinfo : EIATTR_EXIT_INSTR_OFFSETS
	.align		4
        /*0058*/ 	.byte	0x04, 0x1c
        /*005a*/ 	.short	(.L_48 - .L_47)


	//   ....[0]....
.L_47:
        /*005c*/ 	.word	0x000050f0


	//----- nvinfo : EIATTR_CBANK_PARAM_SIZE
	.align		4
.L_48:
        /*0060*/ 	.byte	0x03, 0x19
        /*0062*/ 	.short	0x0018


	//----- nvinfo : EIATTR_PARAM_CBANK
	.align		4
        /*0064*/ 	.byte	0x04, 0x0a
        /*0066*/ 	.short	(.L_50 - .L_49)
	.align		4
.L_49:
        /*0068*/ 	.word	index@(.nv.constant0._Z10firstStagePiS_ii)
        /*006c*/ 	.short	0x0380
        /*006e*/ 	.short	0x0018


	//----- nvinfo : EIATTR_SW_WAR
	.align		4
.L_50:
        /*0070*/ 	.byte	0x04, 0x36
        /*0072*/ 	.short	(.L_52 - .L_51)
.L_51:
        /*0074*/ 	.word	0x00000008
.L_52:


//--------------------- .nv.callgraph             --------------------------
	.section	.nv.callgraph,"",@"SHT_CUDA_CALLGRAPH"
	.align	4
	.sectionentsize	8
	.align		4
        /*0000*/ 	.word	0x00000000
	.align		4
        /*0004*/ 	.word	0xffffffff
	.align		4
        /*0008*/ 	.word	0x00000000
	.align		4
        /*000c*/ 	.word	0xfffffffe
	.align		4
        /*0010*/ 	.word	0x00000000
	.align		4
        /*0014*/ 	.word	0xfffffffd
	.align		4
        /*0018*/ 	.word	0x00000000
	.align		4
        /*001c*/ 	.word	0xfffffffc


//--------------------- .nv.constant4             --------------------------
	.section	.nv.constant4,"a",@progbits
	.align	8
	.align		8
.nv.constant4:
        /*0000*/ 	.dword	temp


//--------------------- .text._Z10thirdStagePii   --------------------------
	.section	.text._Z10thirdStagePii,"ax",@progbits
	.align	128
        .global         _Z10thirdStagePii
        .type           _Z10thirdStagePii,@function
        .size           _Z10thirdStagePii,(.L_x_3 - _Z10thirdStagePii)
        .other          _Z10thirdStagePii,@"STO_CUDA_ENTRY STV_DEFAULT"
_Z10thirdStagePii:
.text._Z10thirdStagePii:
[----:B------:R-:W-:Y:S01]  /*0000*/  LDC R1, c[0x0][0x37c] ;  /* 0x0000df00ff017b82 */ /* 0x000fe20000000800 */
[----:B------:R-:W0:Y:S07]  /*0010*/  S2R R7, SR_TID.X ;  /* 0x0000000000077919 */ /* 0x000e2e0000002100 */
[----:B------:R-:W0:Y:S01]  /*0020*/  S2UR UR6, SR_CTAID.X ;  /* 0x00000000000679c3 */ /* 0x000e220000002500 */
[----:B------:R-:W1:Y:S07]  /*0030*/  LDCU.64 UR4, c[0x0][0x358] ;  /* 0x00006b00ff0477ac */ /* 0x000e6e0008000a00 */
[----:B------:R-:W0:Y:S08]  /*0040*/  LDC R6, c[0x0][0x360] ;  /* 0x0000d800ff067b82 */ /* 0x000e300000000800 */
[----:B------:R-:W2:Y:S08]  /*0050*/  S2UR UR7, SR_CTAID.Y ;  /* 0x00000000000779c3 */ /* 0x000eb00000002600 */
[----:B------:R-:W3:Y:S08]  /*0060*/  LDC R0, c[0x0][0x388] ;  /* 0x0000e200ff007b82 */ /* 0x000ef00000000800 */
[----:B------:R-:W4:Y:S01]  /*0070*/  LDC.64 R2, c[0x4][RZ] ;  /* 0x01000000ff027b82 */ /* 0x000f220000000a00 */
[----:B0-----:R-:W-:-:S07]  /*0080*/  IMAD R6, R6, UR6, R7 ;  /* 0x0000000606067c24 */ /* 0x001fce000f8e0207 */
[----:B------:R-:W0:Y:S01]  /*0090*/  LDC.64 R4, c[0x0][0x380] ;  /* 0x0000e000ff047b82 */ /* 0x000e220000000a00 */
[----:B--2---:R-:W-:Y:S01]  /*00a0*/  LEA R9, R6, UR7, 0x5 ;  /* 0x0000000706097c11 */ /* 0x004fe2000f8e28ff */
[----:B---3--:R-:W-:-:S05]  /*00b0*/  IMAD R7, R0, UR7, RZ ;  /* 0x0000000700077c24 */ /* 0x008fca000f8e02ff */
[----:B------:R-:W-:Y:S01]  /*00c0*/  LEA R7, R7, R6, 0x8 ;  /* 0x0000000607077211 */ /* 0x000fe200078e40ff */
[----:B----4-:R-:W-:-:S06]  /*00d0*/  IMAD.WIDE.U32 R2, R9, 0x4, R2 ;  /* 0x0000000409027825 */ /* 0x010fcc00078e0002 */
[----:B-1----:R-:W2:Y:S01]  /*00e0*/  LDG.E R2, desc[UR4][R2.64] ;  /* 0x0000000402027981 */ /* 0x002ea2000c1e1900 */
[----:B0-----:R-:W-:-:S05]  /*00f0*/  IMAD.WIDE R4, R7, 0x4, R4 ;  /* 0x0000000407047825 */ /* 0x001fca00078e0204 */
[----:B------:R-:W2:Y:S02]  /*0100*/  LDG.E R7, desc[UR4][R4.64] ;  /* 0x0000000404077981 */ /* 0x000ea4000c1e1900 */
[----:B--2---:R-:W-:Y:S01]  /*0110*/  IADD3 R13, PT, PT, R2, R7, RZ ;  /* 0x00000007020d7210 */ /* 0x004fe20007ffe0ff */
[----:B------:R-:W-:-:S04]  /*0120*/  IMAD.WIDE R6, R0, 0x4, R4 ;  /* 0x0000000400067825 */ /* 0x000fc800078e0204 */
[----:B------:R0:W-:Y:S04]  /*0130*/  STG.E desc[UR4][R4.64], R13 ;  /* 0x0000000d04007986 */ /* 0x0001e8000c101904 */
        /* <DEDUP_REMOVED lines=8> */
[----:B------:R-:W3:Y:S01]  /*01c0*/  LDG.E R3, desc[UR4][R10.64] ;  /* 0x000000040a037981 */ /* 0x000ee2000c1e1900 */
[----:B0-----:R-:W-:Y:S01]  /*01d0*/  IMAD.WIDE R4, R0, 0x4, R10 ;  /* 0x0000000400047825 */ /* 0x001fe200078e020a */
[----:B---3--:R-:W-:-:S05]  /*01e0*/  IADD3 R3, PT, PT, R2, R3, RZ ;  /* 0x0000000302037210 */ /* 0x008fca0007ffe0ff */
[----:B------:R0:W-:Y:S04]  /*01f0*/  STG.E desc[UR4][R10.64], R3 ;  /* 0x000000030a007986 */ /* 0x0001e8000c101904 */
[----:B------:R-:W3:Y:S01]  /*0200*/  LDG.E R13, desc[UR4][R4.64] ;  /* 0x00000004040d7981 */ /* 0x000ee2000c1e1900 */
[----:B-1----:R-:W-:Y:S01]  /*0210*/  IMAD.WIDE R6, R0, 0x4, R4 ;  /* 0x0000000400067825 */ /* 0x002fe200078e0204 */
[----:B---3--:R-:W-:-:S05]  /*0220*/  IADD3 R13, PT, PT, R2, R13, RZ ;  /* 0x0000000d020d7210 */ /* 0x008fca0007ffe0ff */
[----:B------:R1:W-:Y:S04]  /*0230*/  STG.E desc[UR4][R4.64], R13 ;  /* 0x0000000d04007986 */ /* 0x0003e8000c101904 */
[----:B------:R-:W3:Y:S01]  /*0240*/  LDG.E R15, desc[UR4][R6.64] ;  /* 0x00000004060f7981 */ /* 0x000ee2000c1e1900 */
[----:B--2---:R-:W-:Y:S01]  /*0250*/  IMAD.WIDE R8, R0, 0x4, R6 ;  /* 0x0000000400087825 */ /* 0x004fe200078e0206 */
[----:B---3--:R-:W-:-:S05]  /*0260*/  IADD3 R15, PT, PT, R2, R15, RZ ;  /* 0x0000000f020f7210 */ /* 0x008fca0007ffe0ff */
        /* <DEDUP_REMOVED lines=988> */
[----:B------:R-:W-:Y:S04]  /*4030*/  STG.E desc[UR4][R4.64], R13 ;  /* 0x0000000d04007986 */ /* 0x000fe8000c101904 */
[----:B------:R-:W3:Y:S01]  /*4040*/  LDG.E R15, desc[UR4][R6.64] ;  /* 0x00000004060f7981 */ /* 0x000ee2000c1e1900 */
[----:B-1----:R-:W-:Y:S01]  /*4050*/  IMAD.WIDE R8, R0, 0x4, R6 ;  /* 0x0000000400087825 */ /* 0x002fe200078e0206 */
[----:B---3--:R-:W-:-:S05]  /*4060*/  IADD3 R15, PT, PT, R2, R15, RZ ;  /* 0x0000000f020f7210 */ /* 0x008fca0007ffe0ff */
[----:B------:R-:W-:Y:S04]  /*4070*/  STG.E desc[UR4][R6.64], R15 ;  /* 0x0000000f06007986 */ /* 0x000fe8000c101904 */
[----:B------:R-:W3:Y:S01]  /*4080*/  LDG.E R17, desc[UR4][R8.64] ;  /* 0x0000000408117981 */ /* 0x000ee2000c1e1900 */
[----:B--2---:R-:W-:Y:S01]  /*4090*/  IMAD.WIDE R10, R0, 0x4, R8 ;  /* 0x00000004000a7825 */ /* 0x004fe200078e0208 */
[----:B---3--:R-:W-:-:S05]  /*40a0*/  IADD3 R17, PT, PT, R2, R17, RZ ;  /* 0x0000001102117210 */ /* 0x008fca0007ffe0ff */
[----:B------:R-:W-:Y:S04]  /*40b0*/  STG.E desc[UR4][R8.64], R17 ;  /* 0x0000001108007986 */ /* 0x000fe8000c101904 */
[----:B------:R-:W2:Y:S02]  /*40c0*/  LDG.E R3, desc[UR4][R10.64] ;  /* 0x000000040a037981 */ /* 0x000ea4000c1e1900 */
[----:B--2---:R-:W-:-:S05]  /*40d0*/  IADD3 R3, PT, PT, R2, R3, RZ ;  /* 0x0000000302037210 */ /* 0x004fca0007ffe0ff */
[----:B------:R-:W-:Y:S01]  /*40e0*/  STG.E desc[UR4][R10.64], R3 ;  /* 0x000000030a007986 */ /* 0x000fe2000c101904 */
[----:B------:R-:W-:Y:S05]  /*40f0*/  EXIT ;  /* 0x000000000000794d */ /* 0x000fea0003800000 */
.L_x_0:
[----:B------:R-:W-:-:S00]  /*4100*/  BRA `(.L_x_0) ;  /* 0xfffffffc00fc7947 */ /* 0x000fc0000383ffff */
[----:B------:R-:W-:-:S00]  /*4110*/  NOP ;  /* 0x0000000000007918 */ /* 0x000fc00000000000 */
        /* <DEDUP_REMOVED lines=14> */
.L_x_3:


//--------------------- .text._Z11secondStagev    --------------------------
	.section	.text._Z11secondStagev,"ax",@progbits
	.align	128
        .global         _Z11secondStagev
        .type           _Z11secondStagev,@function
        .size           _Z11secondStagev,(.L_x_4 - _Z11secondStagev)
        .other          _Z11secondStagev,@"STO_CUDA_ENTRY STV_DEFAULT"
_Z11secondStagev:
.text._Z11secondStagev:
[----:B------:R-:W-:Y:S01]  /*0000*/  LDC R1, c[0x0][0x37c] ;  /* 0x0000df00ff017b82 */ /* 0x000fe20000000800 */
[----:B------:R-:W0:Y:S07]  /*0010*/  S2R R6, SR_TID.X ;  /* 0x0000000000067919 */ /* 0x000e2e0000002100 */
[----:B------:R-:W0:Y:S01]  /*0020*/  S2UR UR4, SR_CTAID.X ;  /* 0x00000000000479c3 */ /* 0x000e220000002500 */
[----:B------:R-:W1:Y:S07]  /*0030*/  LDCU.64 UR6, c[0x0][0x358] ;  /* 0x00006b00ff0677ac */ /* 0x000e6e0008000a00 */
[----:B------:R-:W0:Y:S08]  /*0040*/  LDC R5, c[0x0][0x360] ;  /* 0x0000d800ff057b82 */ /* 0x000e300000000800 */
[----:B------:R-:W2:Y:S01]  /*0050*/  LDC.64 R2, c[0x4][RZ] ;  /* 0x01000000ff027b82 */ /* 0x000ea20000000a00 */
[----:B0-----:R-:W-:-:S04]  /*0060*/  IMAD R5, R5, UR4, R6 ;  /* 0x0000000405057c24 */ /* 0x001fc8000f8e0206 */
[----:B--2---:R-:W-:-:S05]  /*0070*/  IMAD.WIDE.U32 R2, R5, 0x4, R2 ;  /* 0x0000000405027825 */ /* 0x004fca00078e0002 */
[----:B-1----:R-:W2:Y:S01]  /*0080*/  LDG.E R0, desc[UR6][R2.64] ;  /* 0x0000000602007981 */ /* 0x002ea2000c1e1900 */
[----:B------:R-:W0:Y:S01]  /*0090*/  S2UR UR5, SR_CgaCtaId ;  /* 0x00000000000579c3 */ /* 0x000e220000008800 */
[----:B------:R-:W-:Y:S01]  /*00a0*/  UMOV UR4, 0x400 ;  /* 0x0000040000047882 */ /* 0x000fe20000000000 */
[C---:B------:R-:W-:Y:S02]  /*00b0*/  ISETP.NE.AND P0, PT, R6.reuse, RZ, PT ;  /* 0x000000ff0600720c */ /* 0x040fe40003f05270 */
[----:B------:R-:W-:Y:S01]  /*00c0*/  ISETP.GE.U32.AND P1, PT, R6, 0x2, PT ;  /* 0x000000020600780c */ /* 0x000fe20003f26070 */
[----:B0-----:R-:W-:-:S06]  /*00d0*/  ULEA UR4, UR5, UR4, 0x18 ;  /* 0x0000000405047291 */ /* 0x001fcc000f8ec0ff */
[----:B------:R-:W-:-:S05]  /*00e0*/  LEA R5, R6, UR4, 0x2 ;  /* 0x0000000406057c11 */ /* 0x000fca000f8e10ff */
[----:B--2---:R-:W-:Y:S01]  /*00f0*/  STS [R5], R0 ;  /* 0x0000000005007388 */ /* 0x004fe20000000800 */
[----:B------:R-:W-:-:S03]  /*0100*/  IMAD.MOV.U32 R4, RZ, RZ, R0 ;  /* 0x000000ffff047224 */ /* 0x000fc600078e0000 */
[----:B------:R-:W0:Y:S02]  /*0110*/  @P0 LDS R7, [R5+-0x4] ;  /* 0xfffffc0005070984 */ /* 0x000e240000000800 */
[----:B0-----:R-:W-:Y:S01]  /*0120*/  @P0 IMAD.IADD R4, R0, 0x1, R7 ;  /* 0x0000000100040824 */ /* 0x001fe200078e0207 */
[----:B------:R-:W-:-:S04]  /*0130*/  ISETP.GE.U32.AND P0, PT, R6, 0x4, PT ;  /* 0x000000040600780c */ /* 0x000fc80003f06070 */
[----:B------:R-:W-:Y:S04]  /*0140*/  STS [R5], R4 ;  /* 0x0000000405007388 */ /* 0x000fe80000000800 */
[----:B------:R-:W0:Y:S02]  /*0150*/  @P1 LDS R7, [R5+-0x8] ;  /* 0xfffff80005071984 */ /* 0x000e240000000800 */
[----:B0-----:R-:W-:Y:S02]  /*0160*/  @P1 IADD3 R4, PT, PT, R4, R7, RZ ;  /* 0x0000000704041210 */ /* 0x001fe40007ffe0ff */
[----:B------:R-:W-:-:S03]  /*0170*/  ISETP.GE.U32.AND P1, PT, R6, 0x8, PT ;  /* 0x000000080600780c */ /* 0x000fc60003f26070 */
[----:B------:R-:W-:Y:S04]  /*0180*/  STS [R5], R4 ;  /* 0x0000000405007388 */ /* 0x000fe80000000800 */
[----:B------:R-:W0:Y:S02]  /*0190*/  @P0 LDS R7, [R5+-0x10] ;  /* 0xfffff00005070984 */ /* 0x000e240000000800 */
[----:B0-----:R-:W-:Y:S01]  /*01a0*/  @P0 IMAD.IADD R4, R4, 0x1, R7 ;  /* 0x0000000104040824 */ /* 0x001fe200078e0207 */
[----:B------:R-:W-:-:S04]  /*01b0*/  ISETP.GE.U32.AND P0, PT, R6, 0x10, PT ;  /* 0x000000100600780c */ /* 0x000fc80003f06070 */
[----:B------:R-:W-:Y:S04]  /*01c0*/  STS [R5], R4 ;  /* 0x0000000405007388 */ /* 0x000fe80000000800 */
[----:B------:R-:W0:Y:S02]  /*01d0*/  @P1 LDS R7, [R5+-0x20] ;  /* 0xffffe00005071984 */ /* 0x000e240000000800 */
[----:B0-----:R-:W-:-:S05]  /*01e0*/  @P1 IADD3 R4, PT, PT, R4, R7, RZ ;  /* 0x0000000704041210 */ /* 0x001fca0007ffe0ff */
[----:B------:R-:W-:Y:S04]  /*01f0*/  STS [R5], R4 ;  /* 0x0000000405007388 */ /* 0x000fe80000000800 */
[----:B------:R-:W0:Y:S02]  /*0200*/  @P0 LDS R7, [R5+-0x40] ;  /* 0xffffc00005070984 */ /* 0x000e240000000800 */
[----:B0-----:R-:W-:-:S05]  /*0210*/  @P0 IMAD.IADD R4, R4, 0x1, R7 ;  /* 0x0000000104040824 */ /* 0x001fca00078e0207 */
[----:B------:R-:W-:Y:S01]  /*0220*/  IADD3 R7, PT, PT, -R0, R4, RZ ;  /* 0x0000000400077210 */ /* 0x000fe20007ffe1ff */
[----:B------:R-:W-:Y:S04]  /*0230*/  STS [R5], R4 ;  /* 0x0000000405007388 */ /* 0x000fe80000000800 */
[----:B------:R-:W-:Y:S01]  /*0240*/  STG.E desc[UR6][R2.64], R7 ;  /* 0x0000000702007986 */ /* 0x000fe2000c101906 */
[----:B------:R-:W-:Y:S05]  /*0250*/  EXIT ;  /* 0x000000000000794d */ /* 0x000fea0003800000 */
.L_x_1:
        /* <DEDUP_REMOVED lines=10> */
.L_x_4:


//--------------------- .text._Z10firstStagePiS_ii --------------------------
	.section	.text._Z10firstStagePiS_ii,"ax",@progbits
	.align	128
        .global         _Z10firstStagePiS_ii
        .type           _Z10firstStagePiS_ii,@function
        .size           _Z10firstStagePiS_ii,(.L_x_5 - _Z10firstStagePiS_ii)
        .other          _Z10firstStagePiS_ii,@"STO_CUDA_ENTRY STV_DEFAULT"
_Z10firstStagePiS_ii:
.text._Z10firstStagePiS_ii:
[----:B------:R-:W-:Y:S01]  /*0000*/  LDC R1, c[0x0][0x37c] ;  /* 0x0000df00ff017b82 */ /* 0x000fe20000000800 */
[----:B------:R-:W0:Y:S07]  /*0010*/  S2R R3, SR_TID.X ;  /* 0x0000000000037919 */ /* 0x000e2e0000002100 */
[----:B------:R-:W0:Y:S01]  /*0020*/  S2UR UR6, SR_CTAID.X ;  /* 0x00000000000679c3 */ /* 0x000e220000002500 */
[----:B------:R-:W1:Y:S07]  /*0030*/  LDCU.64 UR4, c[0x0][0x358] ;  /* 0x00006b00ff0477ac */ /* 0x000e6e0008000a00 */
[----:B------:R-:W0:Y:S08]  /*0040*/  LDC R0, c[0x0][0x360] ;  /* 0x0000d800ff007b82 */ /* 0x000e300000000800 */
[----:B------:R-:W2:Y:S08]  /*0050*/  S2UR UR7, SR_CTAID.Y ;  /* 0x00000000000779c3 */ /* 0x000eb00000002600 */
[----:B------:R-:W2:Y:S08]  /*0060*/  LDC R2, c[0x0][0x390] ;  /* 0x0000e400ff027b82 */ /* 0x000eb00000000800 */
[----:B------:R-:W3:Y:S01]  /*0070*/  LDC.64 R4, c[0x0][0x380] ;  /* 0x0000e000ff047b82 */ /* 0x000ee20000000a00 */
[----:B0-----:R-:W-:-:S07]  /*0080*/  IMAD R0, R0, UR6, R3 ;  /* 0x0000000600007c24 */ /* 0x001fce000f8e0203 */
[----:B------:R-:W0:Y:S01]  /*0090*/  LDC.64 R6, c[0x0][0x388] ;  /* 0x0000e200ff067b82 */ /* 0x000e220000000a00 */
[----:B--2---:R-:W-:-:S05]  /*00a0*/  IMAD R3, R2, UR7, RZ ;  /* 0x0000000702037c24 */ /* 0x004fca000f8e02ff */
[----:B------:R-:W-:-:S05]  /*00b0*/  LEA R3, R3, R0, 0x8 ;  /* 0x0000000003037211 */ /* 0x000fca00078e40ff */
[----:B---3--:R-:W-:-:S05]  /*00c0*/  IMAD.WIDE R4, R3, 0x4, R4 ;  /* 0x0000000403047825 */ /* 0x008fca00078e0204 */
[----:B-1----:R-:W2:Y:S01]  /*00d0*/  LDG.E R17, desc[UR4][R4.64] ;  /* 0x0000000404117981 */ /* 0x002ea2000c1e1900 */
[----:B0-----:R-:W-:-:S04]  /*00e0*/  IMAD.WIDE R6, R3, 0x4, R6 ;  /* 0x0000000403067825 */ /* 0x001fc800078e0206 */
[C---:B------:R-:W-:Y:S01]  /*00f0*/  IMAD.WIDE R8, R2.reuse, 0x4, R4 ;  /* 0x0000000402087825 */ /* 0x040fe200078e0204 */
[----:B--2---:R0:W-:Y:S04]  /*0100*/  STG.E desc[UR4][R6.64], R17 ;  /* 0x0000001106007986 */ /* 0x0041e8000c101904 */
[----:B------:R-:W2:Y:S01]  /*0110*/  LDG.E R12, desc[UR4][R8.64] ;  /* 0x00000004080c7981 */ /* 0x000ea2000c1e1900 */
[----:B------:R-:W-:Y:S01]  /*0120*/  IMAD.WIDE R10, R2, 0x4, R6 ;  /* 0x00000004020a7825 */ /* 0x000fe200078e0206 */
[----:B--2---:R-:W-:-:S03]  /*0130*/  IADD3 R3, PT, PT, R17, R12, RZ ;  /* 0x0000000c11037210 */ /* 0x004fc60007ffe0ff */
[C---:B------:R-:W-:Y:S02]  /*0140*/  IMAD.WIDE R12, R2.reuse, 0x4, R8 ;  /* 0x00000004020c7825 */ /* 0x040fe400078e0208 */
[----:B------:R1:W-:Y:S04]  /*0150*/  STG.E desc[UR4][R10.64], R3 ;  /* 0x000000030a007986 */ /* 0x0003e8000c101904 */
[----:B------:R-:W2:Y:S01]  /*0160*/  LDG.E R14, desc[UR4][R12.64] ;  /* 0x000000040c0e7981 */ /* 0x000ea2000c1e1900 */
[----:B------:R-:W-:Y:S01]  /*0170*/  IMAD.WIDE R4, R2, 0x4, R10 ;  /* 0x0000000402047825 */ /* 0x000fe200078e020a */
[----:B--2---:R-:W-:-:S03]  /*0180*/  IADD3 R19, PT, PT, R3, R14, RZ ;  /* 0x0000000e03137210 */ /* 0x004fc60007ffe0ff */
[C---:B------:R-:W-:Y:S02]  /*0190*/  IMAD.WIDE R14, R2.reuse, 0x4, R12 ;  /* 0x00000004020e7825 */ /* 0x040fe400078e020c */
[----:B------:R2:W-:Y:S04]  /*01a0*/  STG.E desc[UR4][R4.64], R19 ;  /* 0x0000001304007986 */ /* 0x0005e8000c101904 */
[----:B------:R-:W3:Y:S01]  /*01b0*/  LDG.E R16, desc[UR4][R14.64] ;  /* 0x000000040e107981 */ /* 0x000ee2000c1e1900 */
[----:B0-----:R-:W-:-:S04]  /*01c0*/  IMAD.WIDE R6, R2, 0x4, R4 ;  /* 0x0000000402067825 */ /* 0x001fc800078e0204 */
[----:B------:R-:W-:Y:S01]  /*01d0*/  IMAD.WIDE R8, R2, 0x4, R14 ;  /* 0x0000000402087825 */ /* 0x000fe200078e020e */
[----:B---3--:R-:W-:-:S05]  /*01e0*/  IADD3 R17, PT, PT, R19, R16, RZ ;  /* 0x0000001013117210 */ /* 0x008fca0007ffe0ff */
[----:B------:R0:W-:Y:S04]  /*01f0*/  STG.E desc[UR4][R6.64], R17 ;  /* 0x0000001106007986 */ /* 0x0001e8000c101904 */
[----:B------:R-:W3:Y:S01]  /*0200*/  LDG.E R16, desc[UR4][R8.64] ;  /* 0x0000000408107981 */ /* 0x000ee2000c1e1900 */
[----:B-1----:R-:W-:-:S04]  /*0210*/  IMAD.WIDE R10, R2, 0x4, R6 ;  /* 0x00000004020a7825 */ /* 0x002fc800078e0206 */
[----:B------:R-:W-:Y:S01]  /*0220*/  IMAD.WIDE R12, R2, 0x4, R8 ;  /* 0x00000004020c7825 */ /* 0x000fe200078e0208 */
[----:B---3--:R-:W-:-:S05]  /*0230*/  IADD3 R3, PT, PT, R17, R16, RZ ;  /* 0x0000001011037210 */ /* 0x008fca0007ffe0ff */
[----:B------:R1:W-:Y:S04]  /*0240*/  STG.E desc[UR4][R10.64], R3 ;  /* 0x000000030a007986 */ /* 0x0003e8000c101904 */
[----:B------:R-:W3:Y:S01]  /*0250*/  LDG.E R16, desc[UR4][R12.64] ;  /* 0x000000040c107981 */ /* 0x000ee2000c1e1900 */
[----:B--2---:R-:W-:-:S04]  /*0260*/  IMAD.WIDE R4, R2, 0x4, R10 ;  /* 0x0000000402047825 */ /* 0x004fc800078e020a */
[----:B------:R-:W-:Y:S01]  /*0270*/  IMAD.WIDE R14, R2, 0x4, R12 ;  /* 0x00000004020e7825 */ /* 0x000fe200078e020c */
[----:B---3--:R-:W-:-:S05]  /*0280*/  IADD3 R19, PT, PT, R3, R16, RZ ;  /* 0x0000001003137210 */ /* 0x008fca0007ffe0ff */
        /* <DEDUP_REMOVED lines=1230> */
[----:B------:R-:W-:Y:S04]  /*4f70*/  STG.E desc[UR4][R4.64], R19 ;  /* 0x0000001304007986 */ /* 0x000fe8000c101904 */
[----:B------:R-:W2:Y:S01]  /*4f80*/  LDG.E R16, desc[UR4][R14.64] ;  /* 0x000000040e107981 */ /* 0x000ea2000c1e1900 */
[----:B0-----:R-:W-:-:S04]  /*4f90*/  IMAD.WIDE R6, R2, 0x4, R4 ;  /* 0x0000000402067825 */ /* 0x001fc800078e0204 */
[----:B------:R-:W-:Y:S01]  /*4fa0*/  IMAD.WIDE R8, R2, 0x4, R14 ;  /* 0x0000000402087825 */ /* 0x000fe200078e020e */
[----:B--2---:R-:W-:-:S05]  /*4fb0*/  IADD3 R17, PT, PT, R19, R16, RZ ;  /* 0x0000001013117210 */ /* 0x004fca0007ffe0ff */
[----:B------:R0:W-:Y:S04]  /*4fc0*/  STG.E desc[UR4][R6.64], R17 ;  /* 0x0000001106007986 */ /* 0x0001e8000c101904 */
[----:B------:R-:W2:Y:S01]  /*4fd0*/  LDG.E R16, desc[UR4][R8.64] ;  /* 0x0000000408107981 */ /* 0x000ea2000c1e1900 */
[----:B-1----:R-:W-:-:S04]  /*4fe0*/  IMAD.WIDE R10, R2, 0x4, R6 ;  /* 0x00000004020a7825 */ /* 0x002fc800078e0206 */
[----:B------:R-:W-:Y:S01]  /*4ff0*/  IMAD.WIDE R12, R2, 0x4, R8 ;  /* 0x00000004020c7825 */ /* 0x000fe200078e0208 */
[----:B0-----:R-:W0:Y:S01]  /*5000*/  LDC.64 R6, c[0x4][RZ] ;  /* 0x01000000ff067b82 */ /* 0x001e220000000a00 */
[----:B--2---:R-:W-:-:S05]  /*5010*/  IADD3 R21, PT, PT, R17, R16, RZ ;  /* 0x0000001011157210 */ /* 0x004fca0007ffe0ff */
[----:B------:R-:W-:Y:S04]  /*5020*/  STG.E desc[UR4][R10.64], R21 ;  /* 0x000000150a007986 */ /* 0x000fe8000c101904 */
[----:B------:R-:W2:Y:S01]  /*5030*/  LDG.E R16, desc[UR4][R12.64] ;  /* 0x000000040c107981 */ /* 0x000ea2000c1e1900 */
[----:B------:R-:W-:-:S04]  /*5040*/  IMAD.WIDE R4, R2, 0x4, R10 ;  /* 0x0000000402047825 */ /* 0x000fc800078e020a */
[----:B------:R-:W-:Y:S01]  /*5050*/  IMAD.WIDE R14, R2, 0x4, R12 ;  /* 0x00000004020e7825 */ /* 0x000fe200078e020c */
[----:B--2---:R-:W-:-:S05]  /*5060*/  IADD3 R19, PT, PT, R21, R16, RZ ;  /* 0x0000001015137210 */ /* 0x004fca0007ffe0ff */
[----:B------:R-:W-:Y:S04]  /*5070*/  STG.E desc[UR4][R4.64], R19 ;  /* 0x0000001304007986 */ /* 0x000fe8000c101904 */
[----:B------:R-:W2:Y:S01]  /*5080*/  LDG.E R14, desc[UR4][R14.64] ;  /* 0x000000040e0e7981 */ /* 0x000ea2000c1e1900 */
[----:B------:R-:W-:Y:S01]  /*5090*/  LEA R17, R0, UR7, 0x5 ;  /* 0x0000000700117c11 */ /* 0x000fe2000f8e28ff */
[----:B------:R-:W-:-:S04]  /*50a0*/  IMAD.WIDE R2, R2, 0x4, R4 ;  /* 0x0000000402027825 */ /* 0x000fc800078e0204 */
[----:B0-----:R-:W-:Y:S01]  /*50b0*/  IMAD.WIDE.U32 R6, R17, 0x4, R6 ;  /* 0x0000000411067825 */ /* 0x001fe200078e0006 */
[----:B--2---:R-:W-:-:S05]  /*50c0*/  IADD3 R9, PT, PT, R19, R14, RZ ;  /* 0x0000000e13097210 */ /* 0x004fca0007ffe0ff */
[----:B------:R-:W-:Y:S04]  /*50d0*/  STG.E desc[UR4][R2.64], R9 ;  /* 0x0000000902007986 */ /* 0x000fe8000c101904 */
[----:B------:R-:W-:Y:S01]  /*50e0*/  STG.E desc[UR4][R6.64], R9 ;  /* 0x0000000906007986 */ /* 0x000fe2000c101904 */
[----:B------:R-:W-:Y:S05]  /*50f0*/  EXIT ;  /* 0x000000000000794d */ /* 0x000fea0003800000 */
.L_x_2:
        /* <DEDUP_REMOVED lines=16> */
.L_x_5:


//--------------------- .nv.shared.reserved.0     --------------------------
	.section	.nv.shared.reserved.0,"aw",@nobits
	.weak		__nv_reservedSMEM_offset_0_alias
	.size		__nv_reservedSMEM_offset_0_alias, 0, 64
	.other		__nv_reservedSMEM_offset_0_alias,@"STO_CUDA_RESERVED_SHARED STV_DEFAULT"
__nv_reservedSMEM_offset_0_alias:
	.zero		0
	.zero		64


//--------------------- .nv.global                --------------------------
	.section	.nv.global,"aw",@nobits
	.align	4
.nv.global:
	.type		temp,@object
	.size		temp,(.L_0 - temp)
temp:
	.zero		1048576
.L_0:


//--------------------- .nv.shared._Z11secondStagev --------------------------
	.section	.nv.shared._Z11secondStagev,"aw",@nobits
	.sectionflags	@""
	.align	4
.nv.shared._Z11secondStagev:
	.zero		1152


//--------------------- .nv.constant0._Z10thirdStagePii --------------------------
	.section	.nv.constant0._Z10thirdStagePii,"a",@progbits
	.sectionflags	@""
	.align	4
.nv.constant0._Z10thirdStagePii:
	.zero		908


//--------------------- .nv.constant0._Z11secondStagev --------------------------
	.section	.nv.constant0._Z11secondStagev,"a",@progbits
	.sectionflags	@""
	.align	4
.nv.constant0._Z11secondStagev:
	.zero		896


//--------------------- .nv.constant0._Z10firstStagePiS_ii --------------------------
	.section	.nv.constant0._Z10firstStagePiS_ii,"a",@progbits
	.sectionflags	@""
	.align	4
.nv.constant0._Z10firstStagePiS_ii:
	.zero		920


//--------------------- SYMBOLS --------------------------

	.type		.nv.reservedSmem.offset0,@object
	.size		.nv.reservedSmem.offset0,0x4
	.type		.nv.reservedSmem.cap,@object
	.size		.nv.reservedSmem.cap,0x4
